	.target	sm_90a

	.elftype	@"ET_EXEC"


//--------------------- .note.nv.tkinfo           --------------------------
	.section	.note.nv.tkinfo,"",@"SHT_NOTE"
	.sectionflags	@"SHF_NOTE_NV_TKINFO"
	.tkinfo
        /*0018*/ 	.word	0x00000002
        /*0030*/ 	.string	""
        /*0030*/ 	.string	"ptxas"
        /*0030*/ 	.string	"Cuda compilation tools, release 13.0, V13.0.88"
        /*0030*/ 	.string	"Build cuda_13.0.r13.0/compiler.36424714_0"
        /*0030*/ 	.string	"-arch sm_90a -m 64 "



//--------------------- .note.nv.cuinfo           --------------------------
	.section	.note.nv.cuinfo,"",@"SHT_NOTE"
	.sectionflags	@"SHF_NOTE_NV_CUINFO"
        /*0018*/ 	.short	0x0002
        /*001a*/ 	.short	0x005a
        /*001c*/ 	.short	0x0082
	.zero		2


//--------------------- .nv.info                  --------------------------
	.section	.nv.info,"",@"SHT_CUDA_INFO"
	.align	4


	//----- nvinfo : EIATTR_REGCOUNT
	.align		4
        /*0000*/ 	.byte	0x04, 0x2f
        /*0002*/ 	.short	(.L_15 - .L_14)
	.align		4
.L_14:
        /*0004*/ 	.word	index@(_ZN7cutlass13device_kernelINS_4gemm6kernel13GemmUniversalIN4cute5tupleIJiiiiEEENS1_10collective13CollectiveMmaINS1_34MainloopSm90TmaGmmaWarpSpecializedILi7ENS5_IJNS4_1CILi1EEESB_SB_EEENS1_35KernelTmaWarpSpecializedCooperativeEEENS5_IJNSA_ILi128EEESF_NSA_ILi32EEEEEENS_10tfloat32_tENS5_IJlSB_lEEESI_SJ_NS4_8TiledMMAINS4_8MMA_AtomIJNS4_4SM904GMMA30MMA_64x128x8_F32TF32TF32_SS_TNILNSN_7ScaleInE1ELSP_1EEEEEENS4_6LayoutINS5_IJNSA_ILi2EEESB_SB_EEENS5_IJSB_NSA_ILi0EEESV_EEEEENS5_IJNS4_10UnderscoreESY_SY_EEEEENS4_13SM90_TMA_LOADENS4_14ComposedLayoutINS4_7SwizzleILi3ELi4ELi3EEENS4_18smem_ptr_flag_bitsILi32EEENSS_INS5_IJNSA_ILi8EEESG_EEENS5_IJSG_SB_EEEEEEEvNS4_8identityES11_S1B_vS1C_EENS_8epilogue10collective6detail29Sm90TmaWarpSpecializedAdapterINS1F_15DefaultEpilogueISI_SJ_SJ_NS1E_6thread17LinearCombinationISI_Li1EffLNS1J_9ScaleType4KindE0ELNS_15FloatRoundStyleE2ESI_EENS1_15EpilogueDefaultEEEEEvvEEEEvNT_6ParamsE)
        /*0008*/ 	.word	0x000000a8


	//----- nvinfo : EIATTR_FRAME_SIZE
	.align		4
.L_15:
        /*000c*/ 	.byte	0x04, 0x11
        /*000e*/ 	.short	(.L_17 - .L_16)
	.align		4
.L_16:
        /*0010*/ 	.word	index@(_ZN7cutlass13device_kernelINS_4gemm6kernel13GemmUniversalIN4cute5tupleIJiiiiEEENS1_10collective13CollectiveMmaINS1_34MainloopSm90TmaGmmaWarpSpecializedILi7ENS5_IJNS4_1CILi1EEESB_SB_EEENS1_35KernelTmaWarpSpecializedCooperativeEEENS5_IJNSA_ILi128EEESF_NSA_ILi32EEEEEENS_10tfloat32_tENS5_IJlSB_lEEESI_SJ_NS4_8TiledMMAINS4_8MMA_AtomIJNS4_4SM904GMMA30MMA_64x128x8_F32TF32TF32_SS_TNILNSN_7ScaleInE1ELSP_1EEEEEENS4_6LayoutINS5_IJNSA_ILi2EEESB_SB_EEENS5_IJSB_NSA_ILi0EEESV_EEEEENS5_IJNS4_10UnderscoreESY_SY_EEEEENS4_13SM90_TMA_LOADENS4_14ComposedLayoutINS4_7SwizzleILi3ELi4ELi3EEENS4_18smem_ptr_flag_bitsILi32EEENSS_INS5_IJNSA_ILi8EEESG_EEENS5_IJSG_SB_EEEEEEEvNS4_8identityES11_S1B_vS1C_EENS_8epilogue10collective6detail29Sm90TmaWarpSpecializedAdapterINS1F_15DefaultEpilogueISI_SJ_SJ_NS1E_6thread17LinearCombinationISI_Li1EffLNS1J_9ScaleType4KindE0ELNS_15FloatRoundStyleE2ESI_EENS1_15EpilogueDefaultEEEEEvvEEEEvNT_6ParamsE)
        /*0014*/ 	.word	0x00000000


	//----- nvinfo : EIATTR_MIN_STACK_SIZE
	.align		4
.L_17:
        /*0018*/ 	.byte	0x04, 0x12
        /*001a*/ 	.short	(.L_19 - .L_18)
	.align		4
.L_18:
        /*001c*/ 	.word	index@(_ZN7cutlass13device_kernelINS_4gemm6kernel13GemmUniversalIN4cute5tupleIJiiiiEEENS1_10collective13CollectiveMmaINS1_34MainloopSm90TmaGmmaWarpSpecializedILi7ENS5_IJNS4_1CILi1EEESB_SB_EEENS1_35KernelTmaWarpSpecializedCooperativeEEENS5_IJNSA_ILi128EEESF_NSA_ILi32EEEEEENS_10tfloat32_tENS5_IJlSB_lEEESI_SJ_NS4_8TiledMMAINS4_8MMA_AtomIJNS4_4SM904GMMA30MMA_64x128x8_F32TF32TF32_SS_TNILNSN_7ScaleInE1ELSP_1EEEEEENS4_6LayoutINS5_IJNSA_ILi2EEESB_SB_EEENS5_IJSB_NSA_ILi0EEESV_EEEEENS5_IJNS4_10UnderscoreESY_SY_EEEEENS4_13SM90_TMA_LOADENS4_14ComposedLayoutINS4_7SwizzleILi3ELi4ELi3EEENS4_18smem_ptr_flag_bitsILi32EEENSS_INS5_IJNSA_ILi8EEESG_EEENS5_IJSG_SB_EEEEEEEvNS4_8identityES11_S1B_vS1C_EENS_8epilogue10collective6detail29Sm90TmaWarpSpecializedAdapterINS1F_15DefaultEpilogueISI_SJ_SJ_NS1E_6thread17LinearCombinationISI_Li1EffLNS1J_9ScaleType4KindE0ELNS_15FloatRoundStyleE2ESI_EENS1_15EpilogueDefaultEEEEEvvEEEEvNT_6ParamsE)
        /*0020*/ 	.word	0x00000000
.L_19:


//--------------------- .nv.compat                --------------------------
	.section	.nv.compat,"",@"SHT_CUDA_COMPAT_INFO"
	.align	4
        /*0000*/ 	.byte	0x02, 0x09, 0x01, 0x00, 0x02, 0x02, 0x04, 0x00, 0x02, 0x05, 0x05, 0x00, 0x03, 0x07, 0x01, 0x01
        /*0010*/ 	.byte	0x02, 0x03, 0x01, 0x00, 0x02, 0x06, 0x01, 0x00, 0x04, 0x0b, 0x08, 0x00, 0x00, 0x00, 0x00, 0x00
        /*0020*/ 	.byte	0x00, 0x00, 0x00, 0x00


//--------------------- .nv.info._ZN7cutlass13device_kernelINS_4gemm6kernel13GemmUniversalIN4cute5tupleIJiiiiEEENS1_10collective13CollectiveMmaINS1_34MainloopSm90TmaGmmaWarpSpecializedILi7ENS5_IJNS4_1CILi1EEESB_SB_EEENS1_35KernelTmaWarpSpecializedCooperativeEEENS5_IJNSA_ILi128EEESF_NSA_ILi32EEEEEENS_10tfloat32_tENS5_IJlSB_lEEESI_SJ_NS4_8TiledMMAINS4_8MMA_AtomIJNS4_4SM904GMMA30MMA_64x128x8_F32TF32TF32_SS_TNILNSN_7ScaleInE1ELSP_1EEEEEENS4_6LayoutINS5_IJNSA_ILi2EEESB_SB_EEENS5_IJSB_NSA_ILi0EEESV_EEEEENS5_IJNS4_10UnderscoreESY_SY_EEEEENS4_13SM90_TMA_LOADENS4_14ComposedLayoutINS4_7SwizzleILi3ELi4ELi3EEENS4_18smem_ptr_flag_bitsILi32EEENSS_INS5_IJNSA_ILi8EEESG_EEENS5_IJSG_SB_EEEEEEEvNS4_8identityES11_S1B_vS1C_EENS_8epilogue10collective6detail29Sm90TmaWarpSpecializedAdapterINS1F_15DefaultEpilogueISI_SJ_SJ_NS1E_6thread17LinearCombinationISI_Li1EffLNS1J_9ScaleType4KindE0ELNS_15FloatRoundStyleE2ESI_EENS1_15EpilogueDefaultEEEEEvvEEEEvNT_6ParamsE --------------------------
	.section	.nv.info._ZN7cutlass13device_kernelINS_4gemm6kernel13GemmUniversalIN4cute5tupleIJiiiiEEENS1_10collective13CollectiveMmaINS1_34MainloopSm90TmaGmmaWarpSpecializedILi7ENS5_IJNS4_1CILi1EEESB_SB_EEENS1_35KernelTmaWarpSpecializedCooperativeEEENS5_IJNSA_ILi128EEESF_NSA_ILi32EEEEEENS_10tfloat32_tENS5_IJlSB_lEEESI_SJ_NS4_8TiledMMAINS4_8MMA_AtomIJNS4_4SM904GMMA30MMA_64x128x8_F32TF32TF32_SS_TNILNSN_7ScaleInE1ELSP_1EEEEEENS4_6LayoutINS5_IJNSA_ILi2EEESB_SB_EEENS5_IJSB_NSA_ILi0EEESV_EEEEENS5_IJNS4_10UnderscoreESY_SY_EEEEENS4_13SM90_TMA_LOADENS4_14ComposedLayoutINS4_7SwizzleILi3ELi4ELi3EEENS4_18smem_ptr_flag_bitsILi32EEENSS_INS5_IJNSA_ILi8EEESG_EEENS5_IJSG_SB_EEEEEEEvNS4_8identityES11_S1B_vS1C_EENS_8epilogue10collective6detail29Sm90TmaWarpSpecializedAdapterINS1F_15DefaultEpilogueISI_SJ_SJ_NS1E_6thread17LinearCombinationISI_Li1EffLNS1J_9ScaleType4KindE0ELNS_15FloatRoundStyleE2ESI_EENS1_15EpilogueDefaultEEEEEvvEEEEvNT_6ParamsE,"",@"SHT_CUDA_INFO"
	.sectionflags	@""
	.align	4


	//----- nvinfo : EIATTR_CUDA_API_VERSION
	.align		4
        /*0000*/ 	.byte	0x04, 0x37
        /*0002*/ 	.short	(.L_21 - .L_20)
.L_20:
        /*0004*/ 	.word	0x00000082


	//----- nvinfo : EIATTR_KPARAM_INFO
	.align		4
.L_21:
        /*0008*/ 	.byte	0x04, 0x17
        /*000a*/ 	.short	(.L_23 - .L_22)
.L_22:
        /*000c*/ 	.word	0x00000000
        /*0010*/ 	.short	0x0000
        /*0012*/ 	.short	0x0070
        /*0014*/ 	.byte	0x00, 0xf0, 0x01, 0x10


	//----- nvinfo : EIATTR_SPARSE_MMA_MASK
	.align		4
.L_23:
        /*0018*/ 	.byte	0x03, 0x50
        /*001a*/ 	.short	0x0000


	//----- nvinfo : EIATTR_MAXREG_COUNT
	.align		4
        /*001c*/ 	.byte	0x03, 0x1b
        /*001e*/ 	.short	0x00a8


	//----- nvinfo : EIATTR_NUM_BARRIERS
	.align		4
        /*0020*/ 	.byte	0x02, 0x4c
        /*0022*/ 	.byte	0x01
	.zero		1


	//----- nvinfo : EIATTR_EXTERNS
	.align		4
        /*0024*/ 	.byte	0x04, 0x0f
        /*0026*/ 	.short	(.L_25 - .L_24)


	//   ....[0]....
	.align		4
.L_24:
        /*0028*/ 	.word	index@(__assertfail)


	//----- nvinfo : EIATTR_MERCURY_ISA_VERSION
	.align		4
.L_25:
        /*002c*/ 	.byte	0x03, 0x5f
        /*002e*/ 	.short	0x0101


	//----- nvinfo : EIATTR_INT_WARP_WIDE_INSTR_OFFSETS
	.align		4
        /*0030*/ 	.byte	0x04, 0x31
        /*0032*/ 	.short	(.L_27 - .L_26)


	//   ....[0]....
.L_26:
        /*0034*/ 	.word	0x00000450


	//   ....[1]....
        /*0038*/ 	.word	0x00000460


	//   ....[2]....
        /*003c*/ 	.word	0x00000520


	//----- nvinfo : EIATTR_COOP_GROUP_MASK_REGIDS
	.align		4
.L_27:
        /*0040*/ 	.byte	0x04, 0x29
        /*0042*/ 	.short	(.L_29 - .L_28)


	//   ....[0]....
.L_28:
        /*0044*/ 	.word	0xffffffff


	//   ....[1]....
        /*0048*/ 	.word	0xffffffff


	//   ....[2]....
        /*004c*/ 	.word	0xffffffff


	//   ....[3]....
        /*0050*/ 	.word	0xffffffff


	//   ....[4]....
        /*0054*/ 	.word	0xffffffff


	//----- nvinfo : EIATTR_COOP_GROUP_INSTR_OFFSETS
	.align		4
.L_29:
        /*0058*/ 	.byte	0x04, 0x28
        /*005a*/ 	.short	(.L_31 - .L_30)


	//   ....[0]....
.L_30:
        /*005c*/ 	.word	0x00000060


	//   ....[1]....
        /*0060*/ 	.word	0x00000070


	//   ....[2]....
        /*0064*/ 	.word	0x00000130


	//   ....[3]....
        /*0068*/ 	.word	0x00000320


	//   ....[4]....
        /*006c*/ 	.word	0x00001220


	//----- nvinfo : EIATTR_REG_RECONFIG
	.align		4
.L_31:
        /*0070*/ 	.byte	0x01, 0x54
	.zero		2


	//----- nvinfo : EIATTR_SYSCALL_OFFSETS
	.align		4
        /*0074*/ 	.byte	0x04, 0x46
        /*0076*/ 	.short	(.L_33 - .L_32)


	//   ....[0]....
.L_32:
        /*0078*/ 	.word	0x00001410


	//----- nvinfo : EIATTR_MBARRIER_INSTR_OFFSETS
	.align		4
.L_33:
        /*007c*/ 	.byte	0x04, 0x39
        /*007e*/ 	.short	(.L_35 - .L_34)


	//   ....[0]....
.L_34:
        /*0080*/ 	.word	0x00000230
        /*0084*/ 	.word	0x000000ff
        /*0088*/ 	.word	0x00000000
        /*008c*/ 	.short	0x0100
        /*008e*/ 	.byte	0x08
	.zero		1


	//   ....[1]....
        /*0090*/ 	.word	0x00000240
        /*0094*/ 	.word	0x000000ff
        /*0098*/ 	.word	0x00000038
        /*009c*/ 	.short	0x0100
        /*009e*/ 	.byte	0x08
	.zero		1


	//   ....[2]....
        /*00a0*/ 	.word	0x00000250
        /*00a4*/ 	.word	0x000000ff
        /*00a8*/ 	.word	0x00000008
        /*00ac*/ 	.short	0x0100
        /*00ae*/ 	.byte	0x08
	.zero		1


	//   ....[3]....
        /*00b0*/ 	.word	0x00000260
        /*00b4*/ 	.word	0x000000ff
        /*00b8*/ 	.word	0x00000040
        /*00bc*/ 	.short	0x0100
        /*00be*/ 	.byte	0x08
	.zero		1


	//   ....[4]....
        /*00c0*/ 	.word	0x00000270
        /*00c4*/ 	.word	0x000000ff
        /*00c8*/ 	.word	0x00000010
        /*00cc*/ 	.short	0x0100
        /*00ce*/ 	.byte	0x08
	.zero		1


	//   ....[5]....
        /*00d0*/ 	.word	0x00000280
        /*00d4*/ 	.word	0x000000ff
        /*00d8*/ 	.word	0x00000048
        /*00dc*/ 	.short	0x0100
        /*00de*/ 	.byte	0x08
	.zero		1


	//   ....[6]....
        /*00e0*/ 	.word	0x00000290
        /*00e4*/ 	.word	0x000000ff
        /*00e8*/ 	.word	0x00000018
        /*00ec*/ 	.short	0x0100
        /*00ee*/ 	.byte	0x08
	.zero		1


	//   ....[7]....
        /*00f0*/ 	.word	0x000002a0
        /*00f4*/ 	.word	0x000000ff
        /*00f8*/ 	.word	0x00000050
        /*00fc*/ 	.short	0x0100
        /*00fe*/ 	.byte	0x08
	.zero		1


	//   ....[8]....
        /*0100*/ 	.word	0x000002b0
        /*0104*/ 	.word	0x000000ff
        /*0108*/ 	.word	0x00000020
        /*010c*/ 	.short	0x0100
        /*010e*/ 	.byte	0x08
	.zero		1


	//   ....[9]....
        /*0110*/ 	.word	0x000002c0
        /*0114*/ 	.word	0x000000ff
        /*0118*/ 	.word	0x00000058
        /*011c*/ 	.short	0x0100
        /*011e*/ 	.byte	0x08
	.zero		1


	//   ....[10]....
        /*0120*/ 	.word	0x000002d0
        /*0124*/ 	.word	0x000000ff
        /*0128*/ 	.word	0x00000028
        /*012c*/ 	.short	0x0100
        /*012e*/ 	.byte	0x08
	.zero		1


	//   ....[11]....
        /*0130*/ 	.word	0x000002e0
        /*0134*/ 	.word	0x000000ff
        /*0138*/ 	.word	0x00000060
        /*013c*/ 	.short	0x0100
        /*013e*/ 	.byte	0x08
	.zero		1


	//   ....[12]....
        /*0140*/ 	.word	0x000002f0
        /*0144*/ 	.word	0x000000ff
        /*0148*/ 	.word	0x00000030
        /*014c*/ 	.short	0x0100
        /*014e*/ 	.byte	0x08
	.zero		1


	//   ....[13]....
        /*0150*/ 	.word	0x00000300
        /*0154*/ 	.word	0x000000ff
        /*0158*/ 	.word	0x00000068
        /*015c*/ 	.short	0x0100
        /*015e*/ 	.byte	0x08
	.zero		1


	//   ....[14]....
        /*0160*/ 	.word	0x000005a0
        /*0164*/ 	.word	0x000000ff
        /*0168*/ 	.word	0x00000080
        /*016c*/ 	.short	0x0100
        /*016e*/ 	.byte	0x08
	.zero		1


	//   ....[15]....
        /*0170*/ 	.word	0x00000620
        /*0174*/ 	.word	0x000000ff
        /*0178*/ 	.word	0x00000088
        /*017c*/ 	.short	0x0100
        /*017e*/ 	.byte	0x08
	.zero		1


	//   ....[16]....
        /*0180*/ 	.word	0x00001490
        /*0184*/ 	.word	0x00000003
        /*0188*/ 	.word	0x00000000
        /*018c*/ 	.short	0x010a
        /*018e*/ 	.byte	0x3f
	.zero		1


	//   ....[17]....
        /*0190*/ 	.word	0x000014f0
        /*0194*/ 	.word	0x00000003
        /*0198*/ 	.word	0x00000000
        /*019c*/ 	.short	0x010a
        /*019e*/ 	.byte	0x3f
	.zero		1


	//   ....[18]....
        /*01a0*/ 	.word	0x00001840
        /*01a4*/ 	.word	0x000000ff
        /*01a8*/ 	.word	0x00000000
        /*01ac*/ 	.short	0x010a
        /*01ae*/ 	.byte	0x07
	.zero		1


	//   ....[19]....
        /*01b0*/ 	.word	0x00001880
        /*01b4*/ 	.word	0x000000ff
        /*01b8*/ 	.word	0x00000000
        /*01bc*/ 	.short	0x010a
        /*01be*/ 	.byte	0x07
	.zero		1


	//   ....[20]....
        /*01c0*/ 	.word	0x00001ae0
        /*01c4*/ 	.word	0x000000ff
        /*01c8*/ 	.word	0x00000000
        /*01cc*/ 	.short	0x0101
        /*01ce*/ 	.byte	0x07
	.zero		1


	//   ....[21]....
        /*01d0*/ 	.word	0x00001ce0
        /*01d4*/ 	.word	0x000000ff
        /*01d8*/ 	.word	0x00000000
        /*01dc*/ 	.short	0x0101
        /*01de*/ 	.byte	0x04
	.zero		1


	//   ....[22]....
        /*01e0*/ 	.word	0x00006eb0
        /*01e4*/ 	.word	0x0000000e
        /*01e8*/ 	.word	0x00000038
        /*01ec*/ 	.short	0x010a
        /*01ee*/ 	.byte	0x3f
	.zero		1


	//   ....[23]....
        /*01f0*/ 	.word	0x00007280
        /*01f4*/ 	.word	0x00000006
        /*01f8*/ 	.word	0x00000088
        /*01fc*/ 	.short	0x0101
        /*01fe*/ 	.byte	0x3f
	.zero		1


	//   ....[24]....
        /*0200*/ 	.word	0x00007960
        /*0204*/ 	.word	0x00000007
        /*0208*/ 	.word	0x00000000
        /*020c*/ 	.short	0x010a
        /*020e*/ 	.byte	0x3f
	.zero		1


	//   ....[25]....
        /*0210*/ 	.word	0x000079e0
        /*0214*/ 	.word	0x00000009
        /*0218*/ 	.word	0x00000000
        /*021c*/ 	.short	0x010a
        /*021e*/ 	.byte	0x3f
	.zero		1


	//   ....[26]....
        /*0220*/ 	.word	0x00007a70
        /*0224*/ 	.word	0x00000006
        /*0228*/ 	.word	0x00000000
        /*022c*/ 	.short	0x010a
        /*022e*/ 	.byte	0x3f
	.zero		1


	//   ....[27]....
        /*0230*/ 	.word	0x00007b00
        /*0234*/ 	.word	0x00000009
        /*0238*/ 	.word	0x00000000
        /*023c*/ 	.short	0x010a
        /*023e*/ 	.byte	0x3f
	.zero		1


	//   ....[28]....
        /*0240*/ 	.word	0x00007b90
        /*0244*/ 	.word	0x00000006
        /*0248*/ 	.word	0x00000000
        /*024c*/ 	.short	0x010a
        /*024e*/ 	.byte	0x3f
	.zero		1


	//   ....[29]....
        /*0250*/ 	.word	0x00007c20
        /*0254*/ 	.word	0x00000009
        /*0258*/ 	.word	0x00000000
        /*025c*/ 	.short	0x010a
        /*025e*/ 	.byte	0x3f
	.zero		1


	//   ....[30]....
        /*0260*/ 	.word	0x00007cb0
        /*0264*/ 	.word	0x00000003
        /*0268*/ 	.word	0x00000000
        /*026c*/ 	.short	0x010a
        /*026e*/ 	.byte	0x3f
	.zero		1


	//   ....[31]....
        /*0270*/ 	.word	0x00007d10
        /*0274*/ 	.word	0x00000003
        /*0278*/ 	.word	0x00000000
        /*027c*/ 	.short	0x010a
        /*027e*/ 	.byte	0x3f
	.zero		1


	//   ....[32]....
        /*0280*/ 	.word	0x00007d70
        /*0284*/ 	.word	0x00000004
        /*0288*/ 	.word	0x00000000
        /*028c*/ 	.short	0x010a
        /*028e*/ 	.byte	0x3f
	.zero		1


	//   ....[33]....
        /*0290*/ 	.word	0x00007e40
        /*0294*/ 	.word	0x0000000e
        /*0298*/ 	.word	0x00000038
        /*029c*/ 	.short	0x010a
        /*029e*/ 	.byte	0x3f
	.zero		1


	//   ....[34]....
        /*02a0*/ 	.word	0x00007f10
        /*02a4*/ 	.word	0x00000007
        /*02a8*/ 	.word	0x00000000
        /*02ac*/ 	.short	0x010a
        /*02ae*/ 	.byte	0x3f
	.zero		1


	//   ....[35]....
        /*02b0*/ 	.word	0x00007f60
        /*02b4*/ 	.word	0x00000009
        /*02b8*/ 	.word	0x00000000
        /*02bc*/ 	.short	0x010a
        /*02be*/ 	.byte	0x3f
	.zero		1


	//   ....[36]....
        /*02c0*/ 	.word	0x00007fb0
        /*02c4*/ 	.word	0x00000006
        /*02c8*/ 	.word	0x00000000
        /*02cc*/ 	.short	0x010a
        /*02ce*/ 	.byte	0x3f
	.zero		1


	//   ....[37]....
        /*02d0*/ 	.word	0x00008000
        /*02d4*/ 	.word	0x00000009
        /*02d8*/ 	.word	0x00000000
        /*02dc*/ 	.short	0x010a
        /*02de*/ 	.byte	0x3f
	.zero		1


	//   ....[38]....
        /*02e0*/ 	.word	0x00008050
        /*02e4*/ 	.word	0x00000006
        /*02e8*/ 	.word	0x00000000
        /*02ec*/ 	.short	0x010a
        /*02ee*/ 	.byte	0x3f
	.zero		1


	//   ....[39]....
        /*02f0*/ 	.word	0x000080a0
        /*02f4*/ 	.word	0x00000009
        /*02f8*/ 	.word	0x00000000
        /*02fc*/ 	.short	0x010a
        /*02fe*/ 	.byte	0x3f
	.zero		1


	//----- nvinfo : EIATTR_NUM_MBARRIERS
	.align		4
.L_35:
        /*0300*/ 	.byte	0x03, 0x38
        /*0302*/ 	.short	0x0010


	//----- nvinfo : EIATTR_EXIT_INSTR_OFFSETS
	.align		4
        /*0304*/ 	.byte	0x04, 0x1c
        /*0306*/ 	.short	(.L_37 - .L_36)


	//   ....[0]....
.L_36:
        /*0308*/ 	.word	0x000006c0


	//   ....[1]....
        /*030c*/ 	.word	0x00000f80


	//   ....[2]....
        /*0310*/ 	.word	0x00006590


	//   ....[3]....
        /*0314*/ 	.word	0x00006bc0


	//   ....[4]....
        /*0318*/ 	.word	0x00007d00


	//----- nvinfo : EIATTR_MAX_THREADS
	.align		4
.L_37:
        /*031c*/ 	.byte	0x04, 0x05
        /*031e*/ 	.short	(.L_39 - .L_38)
.L_38:
        /*0320*/ 	.word	0x00000180
        /*0324*/ 	.word	0x00000001
        /*0328*/ 	.word	0x00000001


	//----- nvinfo : EIATTR_CRS_STACK_SIZE
	.align		4
.L_39:
        /*032c*/ 	.byte	0x04, 0x1e
        /*032e*/ 	.short	(.L_41 - .L_40)
.L_40:
        /*0330*/ 	.word	0x00000000


	//----- nvinfo : EIATTR_CBANK_PARAM_SIZE
	.align		4
.L_41:
        /*0334*/ 	.byte	0x03, 0x19
        /*0336*/ 	.short	0x0470


	//----- nvinfo : EIATTR_PARAM_CBANK
	.align		4
        /*0338*/ 	.byte	0x04, 0x0a
        /*033a*/ 	.short	(.L_43 - .L_42)
	.align		4
.L_42:
        /*033c*/ 	.word	index@(.nv.constant0._ZN7cutlass13device_kernelINS_4gemm6kernel13GemmUniversalIN4cute5tupleIJiiiiEEENS1_10collective13CollectiveMmaINS1_34MainloopSm90TmaGmmaWarpSpecializedILi7ENS5_IJNS4_1CILi1EEESB_SB_EEENS1_35KernelTmaWarpSpecializedCooperativeEEENS5_IJNSA_ILi128EEESF_NSA_ILi32EEEEEENS_10tfloat32_tENS5_IJlSB_lEEESI_SJ_NS4_8TiledMMAINS4_8MMA_AtomIJNS4_4SM904GMMA30MMA_64x128x8_F32TF32TF32_SS_TNILNSN_7ScaleInE1ELSP_1EEEEEENS4_6LayoutINS5_IJNSA_ILi2EEESB_SB_EEENS5_IJSB_NSA_ILi0EEESV_EEEEENS5_IJNS4_10UnderscoreESY_SY_EEEEENS4_13SM90_TMA_LOADENS4_14ComposedLayoutINS4_7SwizzleILi3ELi4ELi3EEENS4_18smem_ptr_flag_bitsILi32EEENSS_INS5_IJNSA_ILi8EEESG_EEENS5_IJSG_SB_EEEEEEEvNS4_8identityES11_S1B_vS1C_EENS_8epilogue10collective6detail29Sm90TmaWarpSpecializedAdapterINS1F_15DefaultEpilogueISI_SJ_SJ_NS1E_6thread17LinearCombinationISI_Li1EffLNS1J_9ScaleType4KindE0ELNS_15FloatRoundStyleE2ESI_EENS1_15EpilogueDefaultEEEEEvvEEEEvNT_6ParamsE)
        /*0340*/ 	.short	0x0210
        /*0342*/ 	.short	0x0470


	//----- nvinfo : EIATTR_SW_WAR
	.align		4
.L_43:
        /*0344*/ 	.byte	0x04, 0x36
        /*0346*/ 	.short	(.L_45 - .L_44)
.L_44:
        /*0348*/ 	.word	0x00000008
.L_45:


//--------------------- .nv.callgraph             --------------------------
	.section	.nv.callgraph,"",@"SHT_CUDA_CALLGRAPH"
	.align	4
	.sectionentsize	8
	.align		4
        /*0000*/ 	.word	0x00000000
	.align		4
        /*0004*/ 	.word	0xffffffff
	.align		4
        /*0008*/ 	.word	index@(_ZN7cutlass13device_kernelINS_4gemm6kernel13GemmUniversalIN4cute5tupleIJiiiiEEENS1_10collective13CollectiveMmaINS1_34MainloopSm90TmaGmmaWarpSpecializedILi7ENS5_IJNS4_1CILi1EEESB_SB_EEENS1_35KernelTmaWarpSpecializedCooperativeEEENS5_IJNSA_ILi128EEESF_NSA_ILi32EEEEEENS_10tfloat32_tENS5_IJlSB_lEEESI_SJ_NS4_8TiledMMAINS4_8MMA_AtomIJNS4_4SM904GMMA30MMA_64x128x8_F32TF32TF32_SS_TNILNSN_7ScaleInE1ELSP_1EEEEEENS4_6LayoutINS5_IJNSA_ILi2EEESB_SB_EEENS5_IJSB_NSA_ILi0EEESV_EEEEENS5_IJNS4_10UnderscoreESY_SY_EEEEENS4_13SM90_TMA_LOADENS4_14ComposedLayoutINS4_7SwizzleILi3ELi4ELi3EEENS4_18smem_ptr_flag_bitsILi32EEENSS_INS5_IJNSA_ILi8EEESG_EEENS5_IJSG_SB_EEEEEEEvNS4_8identityES11_S1B_vS1C_EENS_8epilogue10collective6detail29Sm90TmaWarpSpecializedAdapterINS1F_15DefaultEpilogueISI_SJ_SJ_NS1E_6thread17LinearCombinationISI_Li1EffLNS1J_9ScaleType4KindE0ELNS_15FloatRoundStyleE2ESI_EENS1_15EpilogueDefaultEEEEEvvEEEEvNT_6ParamsE)
	.align		4
        /*000c*/ 	.word	index@(__assertfail)
	.align		4
        /*0010*/ 	.word	0x00000000
	.align		4
        /*0014*/ 	.word	0xfffffffe
	.align		4
        /*0018*/ 	.word	0x00000000
	.align		4
        /*001c*/ 	.word	0xfffffffd
	.align		4
        /*0020*/ 	.word	0x00000000
	.align		4
        /*0024*/ 	.word	0xfffffffc


//--------------------- .nv.constant4             --------------------------
	.section	.nv.constant4,"a",@progbits
	.align	8
	.align		8
.nv.constant4:
        /*0000*/ 	.dword	__assertfail
	.align		8
        /*0008*/ 	.dword	__unnamed_1
	.align		8
        /*0010*/ 	.dword	_ZN40_INTERNAL_d9125283_4_k_cu_c111ece3_296854cuda3std3__45__cpo5beginE
	.align		8
        /*0018*/ 	.dword	_ZN40_INTERNAL_d9125283_4_k_cu_c111ece3_296854cuda3std3__45__cpo3endE
	.align		8
        /*0020*/ 	.dword	_ZN40_INTERNAL_d9125283_4_k_cu_c111ece3_296854cuda3std3__45__cpo6cbeginE
	.align		8
        /*0028*/ 	.dword	_ZN40_INTERNAL_d9125283_4_k_cu_c111ece3_296854cuda3std3__45__cpo4cendE
	.align		8
        /*0030*/ 	.dword	_ZN40_INTERNAL_d9125283_4_k_cu_c111ece3_296854cuda3std3__442_GLOBAL__N__d9125283_4_k_cu_c111ece3_296856ignoreE
	.align		8
        /*0038*/ 	.dword	_ZN40_INTERNAL_d9125283_4_k_cu_c111ece3_296854cuda3std3__419piecewise_constructE
	.align		8
        /*0040*/ 	.dword	_ZN40_INTERNAL_d9125283_4_k_cu_c111ece3_296854cuda3std3__48in_placeE
	.align		8
        /*0048*/ 	.dword	_ZN40_INTERNAL_d9125283_4_k_cu_c111ece3_296854cuda3std6ranges3__45__cpo4swapE
	.align		8
        /*0050*/ 	.dword	_ZN40_INTERNAL_d9125283_4_k_cu_c111ece3_296854cuda3std6ranges3__45__cpo9iter_moveE
	.align		8
        /*0058*/ 	.dword	_ZN40_INTERNAL_d9125283_4_k_cu_c111ece3_296854cute7productE
	.align		8
        /*0060*/ 	.dword	_ZN40_INTERNAL_d9125283_4_k_cu_c111ece3_296854cute1_E
	.align		8
        /*0068*/ 	.dword	$str$22
	.align		8
        /*0070*/ 	.dword	$str$23


//--------------------- .text._ZN7cutlass13device_kernelINS_4gemm6kernel13GemmUniversalIN4cute5tupleIJiiiiEEENS1_10collective13CollectiveMmaINS1_34MainloopSm90TmaGmmaWarpSpecializedILi7ENS5_IJNS4_1CILi1EEESB_SB_EEENS1_35KernelTmaWarpSpecializedCooperativeEEENS5_IJNSA_ILi128EEESF_NSA_ILi32EEEEEENS_10tfloat32_tENS5_IJlSB_lEEESI_SJ_NS4_8TiledMMAINS4_8MMA_AtomIJNS4_4SM904GMMA30MMA_64x128x8_F32TF32TF32_SS_TNILNSN_7ScaleInE1ELSP_1EEEEEENS4_6LayoutINS5_IJNSA_ILi2EEESB_SB_EEENS5_IJSB_NSA_ILi0EEESV_EEEEENS5_IJNS4_10UnderscoreESY_SY_EEEEENS4_13SM90_TMA_LOADENS4_14ComposedLayoutINS4_7SwizzleILi3ELi4ELi3EEENS4_18smem_ptr_flag_bitsILi32EEENSS_INS5_IJNSA_ILi8EEESG_EEENS5_IJSG_SB_EEEEEEEvNS4_8identityES11_S1B_vS1C_EENS_8epilogue10collective6detail29Sm90TmaWarpSpecializedAdapterINS1F_15DefaultEpilogueISI_SJ_SJ_NS1E_6thread17LinearCombinationISI_Li1EffLNS1J_9ScaleType4KindE0ELNS_15FloatRoundStyleE2ESI_EENS1_15EpilogueDefaultEEEEEvvEEEEvNT_6ParamsE --------------------------
	.section	.text._ZN7cutlass13device_kernelINS_4gemm6kernel13GemmUniversalIN4cute5tupleIJiiiiEEENS1_10collective13CollectiveMmaINS1_34MainloopSm90TmaGmmaWarpSpecializedILi7ENS5_IJNS4_1CILi1EEESB_SB_EEENS1_35KernelTmaWarpSpecializedCooperativeEEENS5_IJNSA_ILi128EEESF_NSA_ILi32EEEEEENS_10tfloat32_tENS5_IJlSB_lEEESI_SJ_NS4_8TiledMMAINS4_8MMA_AtomIJNS4_4SM904GMMA30MMA_64x128x8_F32TF32TF32_SS_TNILNSN_7ScaleInE1ELSP_1EEEEEENS4_6LayoutINS5_IJNSA_ILi2EEESB_SB_EEENS5_IJSB_NSA_ILi0EEESV_EEEEENS5_IJNS4_10UnderscoreESY_SY_EEEEENS4_13SM90_TMA_LOADENS4_14ComposedLayoutINS4_7SwizzleILi3ELi4ELi3EEENS4_18smem_ptr_flag_bitsILi32EEENSS_INS5_IJNSA_ILi8EEESG_EEENS5_IJSG_SB_EEEEEEEvNS4_8identityES11_S1B_vS1C_EENS_8epilogue10collective6detail29Sm90TmaWarpSpecializedAdapterINS1F_15DefaultEpilogueISI_SJ_SJ_NS1E_6thread17LinearCombinationISI_Li1EffLNS1J_9ScaleType4KindE0ELNS_15FloatRoundStyleE2ESI_EENS1_15EpilogueDefaultEEEEEvvEEEEvNT_6ParamsE,"ax",@progbits
	.align	128
.text._ZN7cutlass13device_kernelINS_4gemm6kernel13GemmUniversalIN4cute5tupleIJiiiiEEENS1_10collective13CollectiveMmaINS1_34MainloopSm90TmaGmmaWarpSpecializedILi7ENS5_IJNS4_1CILi1EEESB_SB_EEENS1_35KernelTmaWarpSpecializedCooperativeEEENS5_IJNSA_ILi128EEESF_NSA_ILi32EEEEEENS_10tfloat32_tENS5_IJlSB_lEEESI_SJ_NS4_8TiledMMAINS4_8MMA_AtomIJNS4_4SM904GMMA30MMA_64x128x8_F32TF32TF32_SS_TNILNSN_7ScaleInE1ELSP_1EEEEEENS4_6LayoutINS5_IJNSA_ILi2EEESB_SB_EEENS5_IJSB_NSA_ILi0EEESV_EEEEENS5_IJNS4_10UnderscoreESY_SY_EEEEENS4_13SM90_TMA_LOADENS4_14ComposedLayoutINS4_7SwizzleILi3ELi4ELi3EEENS4_18smem_ptr_flag_bitsILi32EEENSS_INS5_IJNSA_ILi8EEESG_EEENS5_IJSG_SB_EEEEEEEvNS4_8identityES11_S1B_vS1C_EENS_8epilogue10collective6detail29Sm90TmaWarpSpecializedAdapterINS1F_15DefaultEpilogueISI_SJ_SJ_NS1E_6thread17LinearCombinationISI_Li1EffLNS1J_9ScaleType4KindE0ELNS_15FloatRoundStyleE2ESI_EENS1_15EpilogueDefaultEEEEEvvEEEEvNT_6ParamsE:
        .type           _ZN7cutlass13device_kernelINS_4gemm6kernel13GemmUniversalIN4cute5tupleIJiiiiEEENS1_10collective13CollectiveMmaINS1_34MainloopSm90TmaGmmaWarpSpecializedILi7ENS5_IJNS4_1CILi1EEESB_SB_EEENS1_35KernelTmaWarpSpecializedCooperativeEEENS5_IJNSA_ILi128EEESF_NSA_ILi32EEEEEENS_10tfloat32_tENS5_IJlSB_lEEESI_SJ_NS4_8TiledMMAINS4_8MMA_AtomIJNS4_4SM904GMMA30MMA_64x128x8_F32TF32TF32_SS_TNILNSN_7ScaleInE1ELSP_1EEEEEENS4_6LayoutINS5_IJNSA_ILi2EEESB_SB_EEENS5_IJSB_NSA_ILi0EEESV_EEEEENS5_IJNS4_10UnderscoreESY_SY_EEEEENS4_13SM90_TMA_LOADENS4_14ComposedLayoutINS4_7SwizzleILi3ELi4ELi3EEENS4_18smem_ptr_flag_bitsILi32EEENSS_INS5_IJNSA_ILi8EEESG_EEENS5_IJSG_SB_EEEEEEEvNS4_8identityES11_S1B_vS1C_EENS_8epilogue10collective6detail29Sm90TmaWarpSpecializedAdapterINS1F_15DefaultEpilogueISI_SJ_SJ_NS1E_6thread17LinearCombinationISI_Li1EffLNS1J_9ScaleType4KindE0ELNS_15FloatRoundStyleE2ESI_EENS1_15EpilogueDefaultEEEEEvvEEEEvNT_6ParamsE,@function
        .size           _ZN7cutlass13device_kernelINS_4gemm6kernel13GemmUniversalIN4cute5tupleIJiiiiEEENS1_10collective13CollectiveMmaINS1_34MainloopSm90TmaGmmaWarpSpecializedILi7ENS5_IJNS4_1CILi1EEESB_SB_EEENS1_35KernelTmaWarpSpecializedCooperativeEEENS5_IJNSA_ILi128EEESF_NSA_ILi32EEEEEENS_10tfloat32_tENS5_IJlSB_lEEESI_SJ_NS4_8TiledMMAINS4_8MMA_AtomIJNS4_4SM904GMMA30MMA_64x128x8_F32TF32TF32_SS_TNILNSN_7ScaleInE1ELSP_1EEEEEENS4_6LayoutINS5_IJNSA_ILi2EEESB_SB_EEENS5_IJSB_NSA_ILi0EEESV_EEEEENS5_IJNS4_10UnderscoreESY_SY_EEEEENS4_13SM90_TMA_LOADENS4_14ComposedLayoutINS4_7SwizzleILi3ELi4ELi3EEENS4_18smem_ptr_flag_bitsILi32EEENSS_INS5_IJNSA_ILi8EEESG_EEENS5_IJSG_SB_EEEEEEEvNS4_8identityES11_S1B_vS1C_EENS_8epilogue10collective6detail29Sm90TmaWarpSpecializedAdapterINS1F_15DefaultEpilogueISI_SJ_SJ_NS1E_6thread17LinearCombinationISI_Li1EffLNS1J_9ScaleType4KindE0ELNS_15FloatRoundStyleE2ESI_EENS1_15EpilogueDefaultEEEEEvvEEEEvNT_6ParamsE,(.L_x_200 - _ZN7cutlass13device_kernelINS_4gemm6kernel13GemmUniversalIN4cute5tupleIJiiiiEEENS1_10collective13CollectiveMmaINS1_34MainloopSm90TmaGmmaWarpSpecializedILi7ENS5_IJNS4_1CILi1EEESB_SB_EEENS1_35KernelTmaWarpSpecializedCooperativeEEENS5_IJNSA_ILi128EEESF_NSA_ILi32EEEEEENS_10tfloat32_tENS5_IJlSB_lEEESI_SJ_NS4_8TiledMMAINS4_8MMA_AtomIJNS4_4SM904GMMA30MMA_64x128x8_F32TF32TF32_SS_TNILNSN_7ScaleInE1ELSP_1EEEEEENS4_6LayoutINS5_IJNSA_ILi2EEESB_SB_EEENS5_IJSB_NSA_ILi0EEESV_EEEEENS5_IJNS4_10UnderscoreESY_SY_EEEEENS4_13SM90_TMA_LOADENS4_14ComposedLayoutINS4_7SwizzleILi3ELi4ELi3EEENS4_18smem_ptr_flag_bitsILi32EEENSS_INS5_IJNSA_ILi8EEESG_EEENS5_IJSG_SB_EEEEEEEvNS4_8identityES11_S1B_vS1C_EENS_8epilogue10collective6detail29Sm90TmaWarpSpecializedAdapterINS1F_15DefaultEpilogueISI_SJ_SJ_NS1E_6thread17LinearCombinationISI_Li1EffLNS1J_9ScaleType4KindE0ELNS_15FloatRoundStyleE2ESI_EENS1_15EpilogueDefaultEEEEEvvEEEEvNT_6ParamsE)
        .other          _ZN7cutlass13device_kernelINS_4gemm6kernel13GemmUniversalIN4cute5tupleIJiiiiEEENS1_10collective13CollectiveMmaINS1_34MainloopSm90TmaGmmaWarpSpecializedILi7ENS5_IJNS4_1CILi1EEESB_SB_EEENS1_35KernelTmaWarpSpecializedCooperativeEEENS5_IJNSA_ILi128EEESF_NSA_ILi32EEEEEENS_10tfloat32_tENS5_IJlSB_lEEESI_SJ_NS4_8TiledMMAINS4_8MMA_AtomIJNS4_4SM904GMMA30MMA_64x128x8_F32TF32TF32_SS_TNILNSN_7ScaleInE1ELSP_1EEEEEENS4_6LayoutINS5_IJNSA_ILi2EEESB_SB_EEENS5_IJSB_NSA_ILi0EEESV_EEEEENS5_IJNS4_10UnderscoreESY_SY_EEEEENS4_13SM90_TMA_LOADENS4_14ComposedLayoutINS4_7SwizzleILi3ELi4ELi3EEENS4_18smem_ptr_flag_bitsILi32EEENSS_INS5_IJNSA_ILi8EEESG_EEENS5_IJSG_SB_EEEEEEEvNS4_8identityES11_S1B_vS1C_EENS_8epilogue10collective6detail29Sm90TmaWarpSpecializedAdapterINS1F_15DefaultEpilogueISI_SJ_SJ_NS1E_6thread17LinearCombinationISI_Li1EffLNS1J_9ScaleType4KindE0ELNS_15FloatRoundStyleE2ESI_EENS1_15EpilogueDefaultEEEEEvvEEEEvNT_6ParamsE,@"STO_CUDA_ENTRY STV_DEFAULT"
_ZN7cutlass13device_kernelINS_4gemm6kernel13GemmUniversalIN4cute5tupleIJiiiiEEENS1_10collective13CollectiveMmaINS1_34MainloopSm90TmaGmmaWarpSpecializedILi7ENS5_IJNS4_1CILi1EEESB_SB_EEENS1_35KernelTmaWarpSpecializedCooperativeEEENS5_IJNSA_ILi128EEESF_NSA_ILi32EEEEEENS_10tfloat32_tENS5_IJlSB_lEEESI_SJ_NS4_8TiledMMAINS4_8MMA_AtomIJNS4_4SM904GMMA30MMA_64x128x8_F32TF32TF32_SS_TNILNSN_7ScaleInE1ELSP_1EEEEEENS4_6LayoutINS5_IJNSA_ILi2EEESB_SB_EEENS5_IJSB_NSA_ILi0EEESV_EEEEENS5_IJNS4_10UnderscoreESY_SY_EEEEENS4_13SM90_TMA_LOADENS4_14ComposedLayoutINS4_7SwizzleILi3ELi4ELi3EEENS4_18smem_ptr_flag_bitsILi32EEENSS_INS5_IJNSA_ILi8EEESG_EEENS5_IJSG_SB_EEEEEEEvNS4_8identityES11_S1B_vS1C_EENS_8epilogue10collective6detail29Sm90TmaWarpSpecializedAdapterINS1F_15DefaultEpilogueISI_SJ_SJ_NS1E_6thread17LinearCombinationISI_Li1EffLNS1J_9ScaleType4KindE0ELNS_15FloatRoundStyleE2ESI_EENS1_15EpilogueDefaultEEEEEvvEEEEvNT_6ParamsE:
[----:B------:R-:W0:Y:S01]  /*0000*/  LDC R1, c[0x0][0x28] ;  /* 0x00000a00ff017b82 */ /* 0x000e220000000800 */
[----:B------:R-:W1:Y:S01]  /*0010*/  S2R R3, SR_TID.X ;  /* 0x0000000000037919 */ /* 0x000e620000002100 */
[----:B------:R-:W-:Y:S01]  /*0020*/  ELECT P0, URZ, PT ;  /* 0x00000000003f782f */ /* 0x000fe20003800000 */
[----:B------:R-:W-:Y:S01]  /*0030*/  BSSY B0, `(.L_x_0) ;  /* 0x000000f000007945 */ /* 0x000fe20003800000 */
[--C-:B-1----:R-:W-:Y:S02]  /*0040*/  SHF.R.U32.HI R0, RZ, 0x5, R3.reuse ;  /* 0x00000005ff007819 */ /* 0x102fe40000011603 */
[----:B------:R-:W-:-:S03]  /*0050*/  SHF.R.U32.HI R14, RZ, 0x7, R3 ;  /* 0x00000007ff0e7819 */ /* 0x000fc60000011603 */
[----:B------:R-:W1:Y:S04]  /*0060*/  SHFL.IDX PT, R4, R0, RZ, 0x1f ;  /* 0x00001fff00047589 */ /* 0x000e6800000e0000 */
[----:B------:R2:W3:Y:S01]  /*0070*/  SHFL.IDX PT, R10, R14, RZ, 0x1f ;  /* 0x00001fff0e0a7589 */ /* 0x0004e200000e0000 */
[----:B-1----:R-:W-:-:S13]  /*0080*/  ISETP.NE.OR P0, PT, R4, RZ, !P0 ;  /* 0x000000ff0400720c */ /* 0x002fda0004705670 */
[----:B0-23--:R-:W-:Y:S05]  /*0090*/  @P0 BRA `(.L_x_1) ;  /* 0x0000000000200947 */ /* 0x00dfea0003800000 */
[----:B------:R-:W-:Y:S02]  /*00a0*/  ULDC.64 UR4, c[0x0][0x198] ;  /* 0x0000660000047ab9 */ /* 0x000fe40000000a00 */
[----:B------:R-:W-:Y:S02]  /*00b0*/  UIADD3 UR6, UP0, UR4, 0xf0, URZ ;  /* 0x000000f004067890 */ /* 0x000fe4000ff1e03f */
[----:B------:R-:W-:Y:S02]  /*00c0*/  UIADD3 UR4, UP1, UR4, 0x1f0, URZ ;  /* 0x000001f004047890 */ /* 0x000fe4000ff3e03f */
[----:B------:R-:W-:Y:S02]  /*00d0*/  UIADD3.X UR7, URZ, UR5, URZ, UP0, !UPT ;  /* 0x000000053f077290 */ /* 0x000fe400087fe43f */
[----:B------:R-:W-:-:S07]  /*00e0*/  UIADD3.X UR5, URZ, UR5, URZ, UP1, !UPT ;  /* 0x000000053f057290 */ /* 0x000fce0008ffe43f */
[----:B------:R0:W-:Y:S02]  /*00f0*/  UTMACCTL.PF [UR6] ;  /* 0x00000000060079b9 */ /* 0x0001e40008040000 */
[----:B------:R0:W-:Y:S02]  /*0100*/  UTMACCTL.PF [UR4] ;  /* 0x00000000040079b9 */ /* 0x0001e40008040000 */
[----:B0-----:R-:W-:Y:S01]  /*0110*/  NOP ;  /* 0x0000000000007918 */ /* 0x001fe20000000000 */
.L_x_1:
[----:B------:R-:W-:Y:S05]  /*0120*/  BSYNC B0 ;  /* 0x0000000000007941 */ /* 0x000fea0003800000 */
.L_x_0:
[----:B------:R-:W0:Y:S02]  /*0130*/  SHFL.IDX PT, R2, R0, RZ, 0x1f ;  /* 0x00001fff00027589 */ /* 0x000e2400000e0000 */
[----:B0-----:R-:W-:-:S13]  /*0140*/  ISETP.NE.AND P0, PT, R2, RZ, PT ;  /* 0x000000ff0200720c */ /* 0x001fda0003f05270 */
[----:B------:R-:W-:Y:S05]  /*0150*/  @P0 BRA `(.L_x_2) ;  /* 0x0000000000700947 */ /* 0x000fea0003800000 */
[----:B------:R-:W0:Y:S01]  /*0160*/  S2UR UR8, SR_CgaCtaId ;  /* 0x00000000000879c3 */ /* 0x000e220000008800 */
[----:B------:R-:W-:Y:S01]  /*0170*/  UMOV UR4, 0x400 ;  /* 0x0000040000047882 */ /* 0x000fe20000000000 */
[----:B------:R-:W-:Y:S01]  /*0180*/  UMOV UR5, 0x1 ;  /* 0x0000000100057882 */ /* 0x000fe20000000000 */
[----:B------:R-:W-:Y:S01]  /*0190*/  UMOV UR6, 0x100 ;  /* 0x0000010000067882 */ /* 0x000fe20000000000 */
[----:B------:R-:W-:Y:S01]  /*01a0*/  ELECT P0, URZ, PT ;  /* 0x00000000003f782f */ /* 0x000fe20003800000 */
[----:B------:R-:W-:-:S04]  /*01b0*/  UIADD3 UR6, -UR6, 0x100000, URZ ;  /* 0x0010000006067890 */ /* 0x000fc8000fffe13f */
[----:B------:R-:W-:Y:S02]  /*01c0*/  USHF.L.U32 UR7, UR6, 0xb, URZ ;  /* 0x0000000b06077899 */ /* 0x000fe4000800063f */
[----:B------:R-:W-:Y:S02]  /*01d0*/  USHF.L.U32 UR6, UR6, 0x1, URZ ;  /* 0x0000000106067899 */ /* 0x000fe4000800063f */
[----:B0-----:R-:W-:Y:S02]  /*01e0*/  ULEA UR8, UR8, UR4, 0x18 ;  /* 0x0000000408087291 */ /* 0x001fe4000f8ec03f */
[----:B------:R-:W-:-:S04]  /*01f0*/  UIADD3 UR4, -UR5, 0x100000, URZ ;  /* 0x0010000005047890 */ /* 0x000fc8000fffe13f */
[----:B------:R-:W-:Y:S02]  /*0200*/  USHF.L.U32 UR5, UR4, 0xb, URZ ;  /* 0x0000000b04057899 */ /* 0x000fe4000800063f */
[----:B------:R-:W-:Y:S01]  /*0210*/  USHF.L.U32 UR4, UR4, 0x1, URZ ;  /* 0x0000000104047899 */ /* 0x000fe2000800063f */
[----:B------:R-:W0:Y:S11]  /*0220*/  FENCE.VIEW.ASYNC.S ;  /* 0x00000000000073c6 */ /* 0x000e360000000000 */
[----:B0-----:R0:W1:Y:S01]  /*0230*/  SYNCS.EXCH.64 URZ, [UR8], UR4 ;  /* 0x00000004083f75b2 */ /* 0x0010620008000100 */
[----:B------:R0:W2:Y:S01]  /*0240*/  SYNCS.EXCH.64 URZ, [UR8+0x38], UR6 ;  /* 0x00003806083f75b2 */ /* 0x0000a20008000100 */
[----:B------:R0:W3:Y:S01]  /*0250*/  SYNCS.EXCH.64 URZ, [UR8+0x8], UR4 ;  /* 0x00000804083f75b2 */ /* 0x0000e20008000100 */
[----:B------:R0:W4:Y:S01]  /*0260*/  SYNCS.EXCH.64 URZ, [UR8+0x40], UR6 ;  /* 0x00004006083f75b2 */ /* 0x0001220008000100 */
[----:B------:R0:W0:Y:S01]  /*0270*/  SYNCS.EXCH.64 URZ, [UR8+0x10], UR4 ;  /* 0x00001004083f75b2 */ /* 0x0000220008000100 */
        /* <DEDUP_REMOVED lines=9> */
[----:B------:R-:W-:Y:S01]  /*0310*/  NOP ;  /* 0x0000000000007918 */ /* 0x000fe20000000000 */
.L_x_2:
[----:B------:R-:W5:Y:S01]  /*0320*/  SHFL.IDX PT, R0, R0, RZ, 0x1f ;  /* 0x00001fff00007589 */ /* 0x000f6200000e0000 */
[----:B------:R-:W-:Y:S01]  /*0330*/  ELECT P0, URZ, PT ;  /* 0x00000000003f782f */ /* 0x000fe20003800000 */
[----:B------:R-:W1:Y:S01]  /*0340*/  LDC R2, c[0x0][0x65c] ;  /* 0x00019700ff027b82 */ /* 0x000e620000000800 */
[----:B------:R-:W-:Y:S01]  /*0350*/  SHF.R.S32.HI R7, RZ, 0x1f, R4 ;  /* 0x0000001fff077819 */ /* 0x000fe20000011404 */
[----:B------:R-:W2:Y:S01]  /*0360*/  S2R R5, SR_CTAID.Y ;  /* 0x0000000000057919 */ /* 0x000ea20000002600 */
[----:B0-----:R-:W-:Y:S01]  /*0370*/  UMOV UR4, 0x20 ;  /* 0x0000002000047882 */ /* 0x001fe20000000000 */
[----:B------:R-:W-:Y:S01]  /*0380*/  NOP ;  /* 0x0000000000007918 */ /* 0x000fe20000000000 */
[----:B------:R-:W-:Y:S01]  /*0390*/  LEA.HI R7, R7, R4, RZ, 0x2 ;  /* 0x0000000407077211 */ /* 0x000fe200078f10ff */
[----:B------:R-:W0:Y:S01]  /*03a0*/  S2R R6, SR_CTAID.X ;  /* 0x0000000000067919 */ /* 0x000e220000002500 */
[----:B------:R-:W-:Y:S01]  /*03b0*/  ISETP.NE.AND P2, PT, R10, RZ, PT ;  /* 0x000000ff0a00720c */ /* 0x000fe20003f45270 */
[----:B------:R-:W-:Y:S01]  /*03c0*/  NOP ;  /* 0x0000000000007918 */ /* 0x000fe20000000000 */
[----:B------:R-:W-:-:S02]  /*03d0*/  LOP3.LUT R7, R7, 0xfffffffc, RZ, 0xc0, !PT ;  /* 0xfffffffc07077812 */ /* 0x000fc400078ec0ff */
[----:B-----5:R-:W-:Y:S02]  /*03e0*/  ISETP.NE.OR P0, PT, R0, RZ, !P0 ;  /* 0x000000ff0000720c */ /* 0x020fe40004705670 */
[----:B-1----:R-:W-:-:S04]  /*03f0*/  ISETP.NE.AND P3, PT, R2, 0x1, PT ;  /* 0x000000010200780c */ /* 0x002fc80003f65270 */
[----:B------:R-:W-:Y:S01]  /*0400*/  P2R R0, PR, RZ, 0x8 ;  /* 0x00000008ff007803 */ /* 0x000fe20000000000 */
[----:B------:R-:W-:Y:S01]  /*0410*/  IMAD.IADD R0, R4, 0x1, -R7 ;  /* 0x0000000104007824 */ /* 0x000fe200078e0a07 */
[----:B------:R-:W-:Y:S01]  /*0420*/  LOP3.LUT R4, R3, 0x7f, RZ, 0xc0, !PT ;  /* 0x0000007f03047812 */ /* 0x000fe200078ec0ff */
[----:B------:R-:W-:-:S03]  /*0430*/  IMAD.MOV.U32 R7, RZ, RZ, RZ ;  /* 0x000000ffff077224 */ /* 0x000fc600078e00ff */
[----:B------:R-:W-:Y:S01]  /*0440*/  ISETP.NE.AND P1, PT, R0, 0x3, PT ;  /* 0x000000030000780c */ /* 0x000fe20003f25270 */
[----:B------:R-:W-:Y:S01]  /*0450*/  VOTEU.ALL UP0, P0 ;  /* 0x00000000003f7886 */ /* 0x000fe20000000000 */
[----:B------:R-:W-:Y:S01]  /*0460*/  VOTEU.ALL UP1, P0 ;  /* 0x00000000003f7886 */ /* 0x000fe20000020000 */
[----:B------:R-:W0:Y:S01]  /*0470*/  @P3 LDC R17, c[0x0][0x10] ;  /* 0x00000400ff113b82 */ /* 0x000e220000000800 */
[----:B--2---:R-:W-:Y:S02]  /*0480*/  @P3 IMAD.MOV.U32 R8, RZ, RZ, R5 ;  /* 0x000000ffff083224 */ /* 0x004fe400078e0005 */
[----:B------:R-:W-:Y:S01]  /*0490*/  @!UP0 UMOV UR6, 0x400 ;  /* 0x0000040000068882 */ /* 0x000fe20000000000 */
[----:B------:R-:W-:-:S04]  /*04a0*/  @!UP0 UIADD3 UR4, -UR4, 0x100000, URZ ;  /* 0x0010000004048890 */ /* 0x000fc8000fffe13f */
[----:B------:R-:W-:Y:S02]  /*04b0*/  @!UP0 USHF.L.U32 UR5, UR4, 0xb, URZ ;  /* 0x0000000b04058899 */ /* 0x000fe4000800063f */
[----:B------:R-:W-:Y:S01]  /*04c0*/  @!UP0 USHF.L.U32 UR4, UR4, 0x1, URZ ;  /* 0x0000000104048899 */ /* 0x000fe2000800063f */
[----:B------:R-:W-:Y:S01]  /*04d0*/  @P3 IMAD.MOV.U32 R9, RZ, RZ, RZ ;  /* 0x000000ffff093224 */ /* 0x000fe200078e00ff */
[----:B------:R-:W1:Y:S08]  /*04e0*/  @!UP0 S2UR UR7, SR_CgaCtaId ;  /* 0x00000000000789c3 */ /* 0x000e700000008800 */
[----:B------:R-:W2:Y:S01]  /*04f0*/  @!P3 LDC R11, c[0x0][0xc] ;  /* 0x00000300ff0bbb82 */ /* 0x000ea20000000800 */
[----:B0-----:R-:W-:Y:S01]  /*0500*/  @P3 IMAD.WIDE.U32 R16, R6, R17, R8 ;  /* 0x0000001106103225 */ /* 0x001fe200078e0008 */
[----:B-1----:R-:W-:Y:S01]  /*0510*/  @!UP0 ULEA UR8, UR7, UR6, 0x18 ;  /* 0x0000000607088291 */ /* 0x002fe2000f8ec03f */
[----:B------:R-:W-:-:S02]  /*0520*/  VOTEU.ALL UP0, P0 ;  /* 0x00000000003f7886 */ /* 0x000fc40000000000 */
[----:B------:R-:W-:Y:S01]  /*0530*/  ULDC UR6, c[0x0][0xc] ;  /* 0x0000030000067ab9 */ /* 0x000fe20000000800 */
[----:B------:R-:W-:Y:S01]  /*0540*/  ISETP.EQ.OR P0, PT, R0, RZ, !P1 ;  /* 0x000000ff0000720c */ /* 0x000fe20004f02670 */
[----:B------:R-:W-:-:S03]  /*0550*/  ULDC UR7, c[0x0][0x10] ;  /* 0x0000040000077ab9 */ /* 0x000fc60000000800 */
[C---:B------:R-:W-:Y:S01]  /*0560*/  ISETP.EQ.AND P0, PT, R10.reuse, RZ, P0 ;  /* 0x000000ff0a00720c */ /* 0x040fe20000702270 */
[----:B------:R-:W-:Y:S02]  /*0570*/  VIADD R10, R10, 0xffffffff ;  /* 0xffffffff0a0a7836 */ /* 0x000fe40000000000 */
[----:B--2---:R-:W-:Y:S01]  /*0580*/  @!P3 IMAD.WIDE.U32 R8, R11, R5, R6 ;  /* 0x000000050b08b225 */ /* 0x004fe200078e0006 */
[----:B------:R-:W0:Y:S02]  /*0590*/  FENCE.VIEW.ASYNC.S ;  /* 0x00000000000073c6 */ /* 0x000e240000000000 */
[----:B0-----:R-:W3:Y:S01]  /*05a0*/  @!UP0 SYNCS.EXCH.64 URZ, [UR8+0x80], UR4 ;  /* 0x00008004083f85b2 */ /* 0x001ee20008000100 */
[----:B------:R-:W-:Y:S01]  /*05b0*/  SEL R18, RZ, 0x1, !P0 ;  /* 0x00000001ff127807 */ /* 0x000fe20004000000 */
[----:B------:R-:W-:Y:S01]  /*05c0*/  @P3 IMAD.MOV.U32 R11, RZ, RZ, RZ ;  /* 0x000000ffff0b3224 */ /* 0x000fe200078e00ff */
[----:B------:R-:W-:Y:S01]  /*05d0*/  ISETP.GE.U32.AND P1, PT, R10, 0x2, PT ;  /* 0x000000020a00780c */ /* 0x000fe20003f26070 */
[----:B------:R-:W-:-:S02]  /*05e0*/  @!P3 IMAD.MOV.U32 R16, RZ, RZ, R8 ;  /* 0x000000ffff10b224 */ /* 0x000fc400078e0008 */
[----:B------:R-:W-:Y:S01]  /*05f0*/  @P3 IMAD.IADD R17, R17, 0x1, R11 ;  /* 0x0000000111113824 */ /* 0x000fe200078e020b */
[----:B------:R-:W-:Y:S01]  /*0600*/  SEL R18, R18, 0x2, P1 ;  /* 0x0000000212127807 */ /* 0x000fe20000800000 */
[----:B------:R-:W-:Y:S01]  /*0610*/  @!P3 IMAD.MOV.U32 R17, RZ, RZ, R9 ;  /* 0x000000ffff11b224 */ /* 0x000fe200078e0009 */
[----:B------:R0:W3:Y:S01]  /*0620*/  @!UP1 SYNCS.EXCH.64 URZ, [UR8+0x88], UR4 ;  /* 0x00008804083f95b2 */ /* 0x0000e20008000100 */
[----:B------:R-:W-:Y:S01]  /*0630*/  NOP ;  /* 0x0000000000007918 */ /* 0x000fe20000000000 */
[----:B0-----:R-:W-:-:S03]  /*0640*/  UIMAD.WIDE.U32 UR4, UR6, UR7, URZ ;  /* 0x00000007060472a5 */ /* 0x001fc6000f8e003f */
[----:B------:R-:W-:Y:S02]  /*0650*/  ULDC UR6, c[0x0][0x14] ;  /* 0x0000050000067ab9 */ /* 0x000fe40000000800 */
[----:B------:R-:W-:Y:S02]  /*0660*/  UIMAD.WIDE.U32 UR36, UR4, UR6, URZ ;  /* 0x00000006042472a5 */ /* 0x000fe4000f8e003f */
[----:B------:R-:W-:-:S04]  /*0670*/  UIMAD UR42, UR5, UR6, URZ ;  /* 0x00000006052a72a4 */ /* 0x000fc8000f8e023f */
[----:B------:R-:W-:Y:S01]  /*0680*/  UIADD3 UR42, UR37, UR42, URZ ;  /* 0x0000002a252a7290 */ /* 0x000fe2000fffe03f */
[----:B---34-:R-:W-:Y:S06]  /*0690*/  BAR.SYNC.DEFER_BLOCKING 0x0 ;  /* 0x0000000000007b1d */ /* 0x018fec0000010000 */
[----:B------:R-:W-:Y:S05]  /*06a0*/  @!P2 BRA `(.L_x_3) ;  /* 0x0000005c00bca947 */ /* 0x000fea0003800000 */
[----:B------:R-:W-:-:S13]  /*06b0*/  ISETP.GT.U32.AND P0, PT, R10, 0x1, PT ;  /* 0x000000010a00780c */ /* 0x000fda0003f04070 */
[----:B------:R-:W-:Y:S05]  /*06c0*/  @P0 EXIT ;  /* 0x000000000000094d */ /* 0x000fea0003800000 */
[----:B------:R-:W-:Y:S01]  /*06d0*/  ULDC.64 UR4, c[0x0][0x650] ;  /* 0x0001940000047ab9 */ /* 0x000fe20000000a00 */
[----:B------:R-:W-:Y:S01]  /*06e0*/  PRMT R0, RZ, 0x7610, R0 ;  /* 0x00007610ff007816 */ /* 0x000fe20000000000 */
[----:B------:R-:W-:Y:S01]  /*06f0*/  IMAD.MOV.U32 R101, RZ, RZ, -0x1 ;  /* 0xffffffffff657424 */ /* 0x000fe200078e00ff */
[----:B------:R-:W-:Y:S01]  /*0700*/  ISETP.GE.U32.AND P0, PT, R16, UR4, PT ;  /* 0x0000000410007c0c */ /* 0x000fe2000bf06070 */
[----:B------:R-:W-:Y:S02]  /*0710*/  IMAD.MOV.U32 R100, RZ, RZ, -0x1 ;  /* 0xffffffffff647424 */ /* 0x000fe400078e00ff */
[----:B------:R-:W-:Y:S01]  /*0720*/  IMAD.MOV.U32 R99, RZ, RZ, -0x1 ;  /* 0xffffffffff637424 */ /* 0x000fe200078e00ff */
[----:B------:R-:W-:-:S13]  /*0730*/  ISETP.GE.U32.AND.EX P0, PT, R17, UR5, PT, P0 ;  /* 0x0000000511007c0c */ /* 0x000fda000bf06100 */
[----:B------:R-:W-:Y:S05]  /*0740*/  @P0 BRA `(.L_x_4) ;  /* 0x0000000400540947 */ /* 0x000fea0003800000 */
[----:B------:R-:W0:Y:S01]  /*0750*/  LDC.64 R20, c[0x0][0x628] ;  /* 0x00018a00ff147b82 */ /* 0x000e220000000a00 */
[----:B------:R-:W-:Y:S02]  /*0760*/  IMAD.MOV.U32 R8, RZ, RZ, R16 ;  /* 0x000000ffff087224 */ /* 0x000fe400078e0010 */
[----:B------:R-:W-:-:S05]  /*0770*/  IMAD.MOV.U32 R9, RZ, RZ, R17 ;  /* 0x000000ffff097224 */ /* 0x000fca00078e0011 */
[----:B------:R-:W1:Y:S08]  /*0780*/  LDC R0, c[0x0][0x630] ;  /* 0x00018c00ff007b82 */ /* 0x000e700000000800 */
[----:B------:R-:W2:Y:S01]  /*0790*/  LDC.64 R22, c[0x0][0x620] ;  /* 0x00018800ff167b82 */ /* 0x000ea20000000a00 */
[----:B0-----:R-:W-:-:S04]  /*07a0*/  ISETP.NE.U32.AND P0, PT, R20, RZ, PT ;  /* 0x000000ff1400720c */ /* 0x001fc80003f05070 */
[----:B------:R-:W-:-:S13]  /*07b0*/  ISETP.NE.AND.EX P0, PT, R21, RZ, PT, P0 ;  /* 0x000000ff1500720c */ /* 0x000fda0003f05300 */
[----:B-12---:R-:W-:Y:S05]  /*07c0*/  @!P0 BRA `(.L_x_5) ;  /* 0x0000000000288947 */ /* 0x006fea0003800000 */
[----:B------:R-:W0:Y:S02]  /*07d0*/  LDC R13, c[0x0][0x634] ;  /* 0x00018d00ff0d7b82 */ /* 0x000e240000000800 */
[----:B0-----:R-:W-:-:S05]  /*07e0*/  IADD3 R13, P0, R16, R13, RZ ;  /* 0x0000000d100d7210 */ /* 0x001fca0007f1e0ff */
[----:B------:R-:W-:-:S04]  /*07f0*/  IMAD.X R15, RZ, RZ, R17, P0 ;  /* 0x000000ffff0f7224 */ /* 0x000fc800000e0611 */
[----:B------:R-:W-:-:S04]  /*0800*/  IMAD.WIDE.U32 R8, R15, R20, RZ ;  /* 0x000000140f087225 */ /* 0x000fc800078e00ff */
[----:B------:R-:W-:-:S04]  /*0810*/  IMAD.WIDE.U32 R10, P0, R13, R21, R8 ;  /* 0x000000150d0a7225 */ /* 0x000fc80007800008 */
[----:B------:R-:W-:-:S04]  /*0820*/  IMAD.WIDE.U32 R8, R13, R20, RZ ;  /* 0x000000140d087225 */ /* 0x000fc800078e00ff */
[----:B------:R-:W-:Y:S01]  /*0830*/  IMAD.X R13, RZ, RZ, RZ, P0 ;  /* 0x000000ffff0d7224 */ /* 0x000fe200000e06ff */
[----:B------:R-:W-:Y:S01]  /*0840*/  IADD3 RZ, P0, R9, R10, RZ ;  /* 0x0000000a09ff7210 */ /* 0x000fe20007f1e0ff */
[----:B------:R-:W-:-:S04]  /*0850*/  IMAD.MOV.U32 R12, RZ, RZ, R11 ;  /* 0x000000ffff0c7224 */ /* 0x000fc800078e000b */
[----:B------:R-:W-:-:S08]  /*0860*/  IMAD.WIDE.U32.X R8, R15, R21, R12, P0 ;  /* 0x000000150f087225 */ /* 0x000fd000000e040c */
.L_x_5:
[-CC-:B------:R-:W-:Y:S01]  /*0870*/  SHF.R.U64 R99, R8, R0.reuse, R9.reuse ;  /* 0x0000000008637219 */ /* 0x180fe20000001209 */
[----:B------:R-:W0:Y:S01]  /*0880*/  LDC R12, c[0x0][0x618] ;  /* 0x00018600ff0c7b82 */ /* 0x000e220000000800 */
[----:B------:R-:W-:Y:S01]  /*0890*/  SHF.R.U32.HI R7, RZ, R0, R9 ;  /* 0x00000000ff077219 */ /* 0x000fe20000011609 */
[----:B------:R-:W-:Y:S01]  /*08a0*/  ULDC UR4, c[0x0][0x150] ;  /* 0x0000540000047ab9 */ /* 0x000fe20000000800 */
[----:B------:R-:W-:Y:S02]  /*08b0*/  IADD3 R11, P0, RZ, -R99, RZ ;  /* 0x80000063ff0b7210 */ /* 0x000fe40007f1e0ff */
[----:B------:R-:W-:-:S03]  /*08c0*/  I2FP.F32.U32 R0, R6 ;  /* 0x0000000600007245 */ /* 0x000fc60000201000 */
[----:B------:R-:W1:Y:S01]  /*08d0*/  LDC.64 R30, c[0x0][0x640] ;  /* 0x00019000ff1e7b82 */ /* 0x000e620000000a00 */
[----:B------:R-:W-:Y:S02]  /*08e0*/  IMAD.X R13, RZ, RZ, ~R7, P0 ;  /* 0x000000ffff0d7224 */ /* 0x000fe400000e0e07 */
[----:B------:R-:W-:Y:S01]  /*08f0*/  FMUL R0, R0, UR4 ;  /* 0x0000000400007c20 */ /* 0x000fe20008400000 */
[----:B------:R-:W-:Y:S01]  /*0900*/  IMAD.WIDE.U32 R8, R11, R22, R16 ;  /* 0x000000160b087225 */ /* 0x000fe200078e0010 */
[----:B------:R-:W-:-:S03]  /*0910*/  ULDC UR4, c[0x0][0x154] ;  /* 0x0000550000047ab9 */ /* 0x000fc60000000800 */
[----:B------:R-:W-:Y:S01]  /*0920*/  IMAD R10, R13, R22, RZ ;  /* 0x000000160d0a7224 */ /* 0x000fe200078e02ff */
[----:B------:R-:W2:Y:S01]  /*0930*/  LDC R7, c[0x0][0x144] ;  /* 0x00005100ff077b82 */ /* 0x000ea20000000800 */
[----:B------:R-:W3:Y:S02]  /*0940*/  F2I.U32.TRUNC.NTZ R0, R0 ;  /* 0x0000000000007305 */ /* 0x000ee4000020f000 */
[----:B------:R-:W-:-:S04]  /*0950*/  IMAD R11, R11, R23, R10 ;  /* 0x000000170b0b7224 */ /* 0x000fc800078e020a */
[----:B------:R-:W-:Y:S01]  /*0960*/  IMAD.IADD R9, R9, 0x1, R11 ;  /* 0x0000000109097824 */ /* 0x000fe200078e020b */
[----:B------:R-:W4:Y:S01]  /*0970*/  LDC R24, c[0x0][0x608] ;  /* 0x00018200ff187b82 */ /* 0x000f220000000800 */
[----:B------:R-:W-:-:S03]  /*0980*/  IMAD.MOV.U32 R11, RZ, RZ, -0x1 ;  /* 0xffffffffff0b7424 */ /* 0x000fc600078e00ff */
[-CC-:B0-----:R-:W-:Y:S02]  /*0990*/  SHF.R.U64 R22, R8, R12.reuse, R9.reuse ;  /* 0x0000000c08167219 */ /* 0x181fe40000001209 */
[----:B------:R-:W-:Y:S02]  /*09a0*/  I2FP.F32.U32 R8, R5 ;  /* 0x0000000500087245 */ /* 0x000fe40000201000 */
[----:B------:R-:W0:Y:S01]  /*09b0*/  LDC R28, c[0x0][0x658] ;  /* 0x00019600ff1c7b82 */ /* 0x000e220000000800 */
[----:B-1----:R-:W-:Y:S01]  /*09c0*/  ISETP.NE.U32.AND P0, PT, R30, RZ, PT ;  /* 0x000000ff1e00720c */ /* 0x002fe20003f05070 */
[----:B---3--:R-:W-:Y:S02]  /*09d0*/  IMAD.MOV R10, RZ, RZ, -R0 ;  /* 0x000000ffff0a7224 */ /* 0x008fe400078e0a00 */
[----:B------:R-:W-:Y:S01]  /*09e0*/  FMUL R8, R8, UR4 ;  /* 0x0000000408087c20 */ /* 0x000fe20008400000 */
[----:B------:R-:W-:Y:S02]  /*09f0*/  SHF.R.U32.HI R9, RZ, R12, R9 ;  /* 0x0000000cff097219 */ /* 0x000fe40000011609 */
[----:B------:R-:W-:Y:S01]  /*0a00*/  ISETP.NE.AND.EX P0, PT, R31, RZ, PT, P0 ;  /* 0x000000ff1f00720c */ /* 0x000fe20003f05300 */
[----:B------:R1:W3:Y:S01]  /*0a10*/  F2I.U32.TRUNC.NTZ R15, R8 ;  /* 0x00000008000f7305 */ /* 0x0002e2000020f000 */
[----:B------:R-:W1:Y:S01]  /*0a20*/  LDC R20, c[0x0][0x148] ;  /* 0x00005200ff147b82 */ /* 0x000e620000000800 */
[----:B--2---:R-:W-:-:S07]  /*0a30*/  IMAD R0, R7, R10, R6 ;  /* 0x0000000a07007224 */ /* 0x004fce00078e0206 */
[----:B------:R-:W2:Y:S01]  /*0a40*/  LDC R26, c[0x0][0x600] ;  /* 0x00018000ff1a7b82 */ /* 0x000ea20000000800 */
[-CC-:B----4-:R-:W-:Y:S02]  /*0a50*/  SHF.R.U64 R32, R22, R24.reuse, R9.reuse ;  /* 0x0000001816207219 */ /* 0x190fe40000001209 */
[----:B------:R-:W-:Y:S01]  /*0a60*/  SHF.R.U32.HI R7, RZ, R24, R9 ;  /* 0x00000018ff077219 */ /* 0x000fe20000011609 */
[----:B------:R-:W-:-:S04]  /*0a70*/  IMAD.MOV.U32 R9, RZ, RZ, 0x1 ;  /* 0x00000001ff097424 */ /* 0x000fc800078e00ff */
[----:B------:R-:W4:Y:S01]  /*0a80*/  LDC R21, c[0x0][0x648] ;  /* 0x00019200ff157b82 */ /* 0x000f220000000800 */
[-C--:B0-----:R-:W-:Y:S02]  /*0a90*/  SHF.L.U32 R6, R11, R28.reuse, RZ ;  /* 0x0000001c0b067219 */ /* 0x081fe400000006ff */
[--C-:B------:R-:W-:Y:S02]  /*0aa0*/  SHF.R.U64 R24, R32, R28, R7.reuse ;  /* 0x0000001c20187219 */ /* 0x100fe40000001207 */
[----:B------:R-:W-:Y:S02]  /*0ab0*/  LOP3.LUT R13, RZ, R6, RZ, 0x33, !PT ;  /* 0x00000006ff0d7212 */ /* 0x000fe400078e33ff */
[-C--:B------:R-:W-:Y:S01]  /*0ac0*/  SHF.R.U32.HI R7, RZ, R28.reuse, R7 ;  /* 0x0000001cff077219 */ /* 0x080fe20000011607 */
[----:B------:R-:W0:Y:S01]  /*0ad0*/  LDC R23, c[0x0][0x638] ;  /* 0x00018e00ff177b82 */ /* 0x000e220000000800 */
[----:B------:R-:W-:Y:S01]  /*0ae0*/  SHF.L.U32 R12, R9, R28, RZ ;  /* 0x0000001c090c7219 */ /* 0x000fe200000006ff */
[----:B------:R-:W-:-:S06]  /*0af0*/  IMAD.MOV.U32 R6, RZ, RZ, R24 ;  /* 0x000000ffff067224 */ /* 0x000fcc00078e0018 */
[----:B------:R-:W0:Y:S01]  /*0b00*/  LDC R101, c[0x0][0x610] ;  /* 0x00018400ff657b82 */ /* 0x000e220000000800 */
[----:B-1-3--:R-:W-:Y:S05]  /*0b10*/  @!P0 BRA `(.L_x_6) ;  /* 0x0000000000288947 */ /* 0x00afea0003800000 */
[----:B------:R-:W1:Y:S02]  /*0b20*/  LDC R11, c[0x0][0x64c] ;  /* 0x00019300ff0b7b82 */ /* 0x000e640000000800 */
[----:B-1----:R-:W-:-:S05]  /*0b30*/  IADD3 R11, P0, R24, R11, RZ ;  /* 0x0000000b180b7210 */ /* 0x002fca0007f1e0ff */
        /* <DEDUP_REMOVED lines=8> */
.L_x_6:
[----:B----4-:R-:W-:Y:S01]  /*0bc0*/  SHF.R.U64 R6, R6, R21, R7 ;  /* 0x0000001506067219 */ /* 0x010fe20000001207 */
[----:B--2---:R-:W-:Y:S01]  /*0bd0*/  VIADD R7, R26, 0xffffffff ;  /* 0xffffffff1a077836 */ /* 0x004fe20000000000 */
[----:B------:R-:W-:Y:S01]  /*0be0*/  LOP3.LUT R13, R32, R13, RZ, 0xc0, !PT ;  /* 0x0000000d200d7212 */ /* 0x000fe200078ec0ff */
[----:B------:R-:W-:Y:S02]  /*0bf0*/  IMAD.MOV R15, RZ, RZ, -R15 ;  /* 0x000000ffff0f7224 */ /* 0x000fe400078e0a0f */
[----:B------:R-:W-:Y:S02]  /*0c00*/  IMAD.MOV R8, RZ, RZ, -R6 ;  /* 0x000000ffff087224 */ /* 0x000fe400078e0a06 */
[----:B------:R-:W-:Y:S01]  /*0c10*/  IMAD R13, R12, R6, R13 ;  /* 0x000000060c0d7224 */ /* 0x000fe200078e020d */
[----:B------:R-:W-:Y:S01]  /*0c20*/  LOP3.LUT R6, R22, R7, RZ, 0xc0, !PT ;  /* 0x0000000716067212 */ /* 0x000fe200078ec0ff */
[----:B------:R-:W-:Y:S02]  /*0c30*/  @P3 IMAD R0, R20, R15, R5 ;  /* 0x0000000f14003224 */ /* 0x000fe400078e0205 */
[----:B0-----:R-:W-:-:S02]  /*0c40*/  IMAD R5, R8, R23, R24 ;  /* 0x0000001708057224 */ /* 0x001fc400078e0218 */
[----:B------:R-:W-:Y:S02]  /*0c50*/  IMAD R101, R13, R101, R0 ;  /* 0x000000650d657224 */ /* 0x000fe400078e0200 */
[----:B------:R-:W-:Y:S02]  /*0c60*/  IMAD R6, R5, R26, R6 ;  /* 0x0000001a05067224 */ /* 0x000fe400078e0206 */
[----:B------:R-:W-:-:S03]  /*0c70*/  IMAD.MOV.U32 R0, RZ, RZ, 0x1 ;  /* 0x00000001ff007424 */ /* 0x000fc600078e00ff */
[----:B------:R-:W-:Y:S02]  /*0c80*/  SEL R100, R6, R101, !P3 ;  /* 0x0000006506647207 */ /* 0x000fe40005800000 */
[----:B------:R-:W-:-:S07]  /*0c90*/  SEL R101, R101, R6, !P3 ;  /* 0x0000000665657207 */ /* 0x000fce0005800000 */
.L_x_4:
[----:B------:R-:W-:-:S08]  /*0ca0*/  NOP ;  /* 0x0000000000007918 */ /* 0x000fd00000000000 */
[----:B------:R-:W0:Y:S02]  /*0cb0*/  USETMAXREG.TRY_ALLOC.CTAPOOL UP0, 0xe8 ;  /* 0x000000e8000079c8 */ /* 0x000e240008000600 */
[----:B0-----:R-:W-:-:S13]  /*0cc0*/  PLOP3.LUT P0, PT, PT, PT, UP0, 0x80, 0x0 ;  /* 0x000000000000781c */ /* 0x001fda0003f0f008 */
[----:B------:R-:W-:Y:S05]  /*0cd0*/  @!P0 BRA `(.L_x_4) ;  /* 0xfffffffc00f08947 */ /* 0x000fea000383ffff */
[----:B------:R-:W-:Y:S01]  /*0ce0*/  ULDC.64 UR4, c[0x0][0x598] ;  /* 0x0001660000047ab9 */ /* 0x000fe20000000a00 */
[----:B------:R-:W-:Y:S01]  /*0cf0*/  ULDC.64 UR38, c[0x0][0x208] ;  /* 0x0000820000267ab9 */ /* 0x000fe20000000a00 */
[----:B------:R-:W-:-:S04]  /*0d00*/  ISETP.NE.U32.AND P0, PT, RZ, UR4, PT ;  /* 0x00000004ff007c0c */ /* 0x000fc8000bf05070 */
[----:B------:R-:W-:-:S13]  /*0d10*/  ISETP.NE.AND.EX P0, PT, RZ, UR5, PT, P0 ;  /* 0x00000005ff007c0c */ /* 0x000fda000bf05300 */
[----:B------:R-:W-:Y:S05]  /*0d20*/  @!P0 BRA `(.L_x_7) ;  /* 0x00000000001c8947 */ /* 0x000fea0003800000 */
[----:B------:R-:W0:Y:S02]  /*0d30*/  LDC.64 R6, c[0x0][0x598] ;  /* 0x00016600ff067b82 */ /* 0x000e240000000a00 */
[----:B0-----:R-:W2:Y:S02]  /*0d40*/  LDG.E.64 R6, desc[UR38][R6.64] ;  /* 0x0000002606067981 */ /* 0x001ea4000c1e1b00 */
[----:B--2---:R-:W-:-:S04]  /*0d50*/  ISETP.NE.U32.AND P0, PT, R6, RZ, PT ;  /* 0x000000ff0600720c */ /* 0x004fc80003f05070 */
[----:B------:R-:W-:-:S13]  /*0d60*/  ISETP.NE.AND.EX P0, PT, R7, RZ, PT, P0 ;  /* 0x000000ff0700720c */ /* 0x000fda0003f05300 */
[----:B------:R-:W-:Y:S05]  /*0d70*/  @!P0 BRA `(.L_x_7) ;  /* 0x0000000000088947 */ /* 0x000fea0003800000 */
[----:B------:R0:W5:Y:S01]  /*0d80*/  LD.E R19, desc[UR38][R6.64] ;  /* 0x0000002606137980 */ /* 0x000162000c101900 */
[----:B------:R-:W-:Y:S05]  /*0d90*/  BRA `(.L_x_8) ;  /* 0x0000000000247947 */ /* 0x000fea0003800000 */
.L_x_7:
[----:B------:R-:W-:Y:S02]  /*0da0*/  ULDC.64 UR4, c[0x0][0x588] ;  /* 0x0001620000047ab9 */ /* 0x000fe40000000a00 */
[----:B------:R-:W-:-:S04]  /*0db0*/  ISETP.NE.U32.AND P0, PT, RZ, UR4, PT ;  /* 0x00000004ff007c0c */ /* 0x000fc8000bf05070 */
[----:B------:R-:W-:-:S13]  /*0dc0*/  ISETP.NE.AND.EX P0, PT, RZ, UR5, PT, P0 ;  /* 0x00000005ff007c0c */ /* 0x000fda000bf05300 */
[----:B------:R-:W-:Y:S05]  /*0dd0*/  @!P0 BRA `(.L_x_9) ;  /* 0x00000000000c8947 */ /* 0x000fea0003800000 */
[----:B------:R-:W0:Y:S02]  /*0de0*/  LDC.64 R6, c[0x0][0x588] ;  /* 0x00016200ff067b82 */ /* 0x000e240000000a00 */
[----:B0-----:R1:W5:Y:S01]  /*0df0*/  LDG.E R19, desc[UR38][R6.64] ;  /* 0x0000002606137981 */ /* 0x001362000c1e1900 */
[----:B------:R-:W-:Y:S05]  /*0e00*/  BRA `(.L_x_8) ;  /* 0x0000000000087947 */ /* 0x000fea0003800000 */
.L_x_9:
[----:B------:R-:W-:Y:S02]  /*0e10*/  ULDC UR4, c[0x0][0x580] ;  /* 0x0001600000047ab9 */ /* 0x000fe40000000800 */
[----:B------:R-:W-:-:S07]  /*0e20*/  IMAD.U32 R19, RZ, RZ, UR4 ;  /* 0x00000004ff137e24 */ /* 0x000fce000f8e00ff */
.L_x_8:
[----:B------:R-:W-:Y:S02]  /*0e30*/  ULDC.64 UR4, c[0x0][0x5a0] ;  /* 0x0001680000047ab9 */ /* 0x000fe40000000a00 */
[----:B------:R-:W-:-:S04]  /*0e40*/  ISETP.NE.U32.AND P0, PT, RZ, UR4, PT ;  /* 0x00000004ff007c0c */ /* 0x000fc8000bf05070 */
[----:B------:R-:W-:-:S13]  /*0e50*/  ISETP.NE.AND.EX P0, PT, RZ, UR5, PT, P0 ;  /* 0x00000005ff007c0c */ /* 0x000fda000bf05300 */
[----:B------:R-:W-:Y:S05]  /*0e60*/  @!P0 BRA `(.L_x_10) ;  /* 0x00000000001c8947 */ /* 0x000fea0003800000 */
[----:B01----:R-:W0:Y:S02]  /*0e70*/  LDC.64 R6, c[0x0][0x5a0] ;  /* 0x00016800ff067b82 */ /* 0x003e240000000a00 */
[----:B0-----:R-:W2:Y:S02]  /*0e80*/  LDG.E.64 R6, desc[UR38][R6.64] ;  /* 0x0000002606067981 */ /* 0x001ea4000c1e1b00 */
[----:B--2---:R-:W-:-:S04]  /*0e90*/  ISETP.NE.U32.AND P0, PT, R6, RZ, PT ;  /* 0x000000ff0600720c */ /* 0x004fc80003f05070 */
[----:B------:R-:W-:-:S13]  /*0ea0*/  ISETP.NE.AND.EX P0, PT, R7, RZ, PT, P0 ;  /* 0x000000ff0700720c */ /* 0x000fda0003f05300 */
[----:B------:R-:W-:Y:S05]  /*0eb0*/  @!P0 BRA `(.L_x_10) ;  /* 0x0000000000088947 */ /* 0x000fea0003800000 */
[----:B------:R0:W5:Y:S01]  /*0ec0*/  LD.E R88, desc[UR38][R6.64] ;  /* 0x0000002606587980 */ /* 0x000162000c101900 */
[----:B------:R-:W-:Y:S05]  /*0ed0*/  BRA `(.L_x_11) ;  /* 0x0000000000247947 */ /* 0x000fea0003800000 */
.L_x_10:
[----:B------:R-:W-:Y:S02]  /*0ee0*/  ULDC.64 UR4, c[0x0][0x590] ;  /* 0x0001640000047ab9 */ /* 0x000fe40000000a00 */
[----:B------:R-:W-:-:S04]  /*0ef0*/  ISETP.NE.U32.AND P0, PT, RZ, UR4, PT ;  /* 0x00000004ff007c0c */ /* 0x000fc8000bf05070 */
[----:B------:R-:W-:-:S13]  /*0f00*/  ISETP.NE.AND.EX P0, PT, RZ, UR5, PT, P0 ;  /* 0x00000005ff007c0c */ /* 0x000fda000bf05300 */
[----:B------:R-:W-:Y:S05]  /*0f10*/  @!P0 BRA `(.L_x_12) ;  /* 0x00000000000c8947 */ /* 0x000fea0003800000 */
[----:B------:R-:W2:Y:S02]  /*0f20*/  LDC.64 R88, c[0x0][0x590] ;  /* 0x00016400ff587b82 */ /* 0x000ea40000000a00 */
[----:B--2---:R2:W5:Y:S01]  /*0f30*/  LDG.E R88, desc[UR38][R88.64] ;  /* 0x0000002658587981 */ /* 0x004562000c1e1900 */
[----:B------:R-:W-:Y:S05]  /*0f40*/  BRA `(.L_x_11) ;  /* 0x0000000000087947 */ /* 0x000fea0003800000 */
.L_x_12:
[----:B------:R-:W-:Y:S02]  /*0f50*/  ULDC UR4, c[0x0][0x584] ;  /* 0x0001610000047ab9 */ /* 0x000fe40000000800 */
[----:B------:R-:W-:-:S07]  /*0f60*/  IMAD.U32 R88, RZ, RZ, UR4 ;  /* 0x00000004ff587e24 */ /* 0x000fce000f8e00ff */
.L_x_11:
[----:B------:R-:W-:-:S13]  /*0f70*/  LOP3.LUT P0, RZ, R0, 0xff, RZ, 0xc0, !PT ;  /* 0x000000ff00ff7812 */ /* 0x000fda000780c0ff */
[----:B------:R-:W-:Y:S05]  /*0f80*/  @!P0 EXIT ;  /* 0x000000000000894d */ /* 0x000fea0003800000 */
[----:B------:R-:W3:Y:S01]  /*0f90*/  LDC R90, c[0x0][0x658] ;  /* 0x00019600ff5a7b82 */ /* 0x000ee20000000800 */
[----:B------:R-:W-:Y:S01]  /*0fa0*/  ULDC.64 UR6, c[0x0][0x288] ;  /* 0x0000a20000067ab9 */ /* 0x000fe20000000a00 */
[----:B------:R-:W-:Y:S01]  /*0fb0*/  LOP3.LUT R14, R14, 0x1, RZ, 0xc0, !PT ;  /* 0x000000010e0e7812 */ /* 0x000fe200078ec0ff */
[----:B------:R-:W-:Y:S01]  /*0fc0*/  UIADD3 UR4, UR7, 0x1f, URZ ;  /* 0x0000001f07047890 */ /* 0x000fe2000fffe03f */
[----:B------:R-:W-:Y:S01]  /*0fd0*/  SHF.R.U32.HI R0, RZ, 0x2, R3 ;  /* 0x00000002ff007819 */ /* 0x000fe20000011603 */
[----:B01----:R-:W-:Y:S01]  /*0fe0*/  IMAD.MOV.U32 R7, RZ, RZ, -0x1 ;  /* 0xffffffffff077424 */ /* 0x003fe200078e00ff */
[----:B------:R-:W-:Y:S01]  /*0ff0*/  SHF.R.U32.HI R4, RZ, 0x1, R4 ;  /* 0x00000001ff047819 */ /* 0x000fe20000011604 */
[----:B------:R-:W-:Y:S01]  /*1000*/  USHF.R.S32.HI UR5, URZ, 0x1f, UR4 ;  /* 0x0000001f3f057899 */ /* 0x000fe20008011404 */
[----:B------:R-:W0:Y:S01]  /*1010*/  LDC.64 R92, c[0x0][0x5c8] ;  /* 0x00017200ff5c7b82 */ /* 0x000e220000000a00 */
[----:B------:R-:W-:Y:S01]  /*1020*/  IMAD.SHL.U32 R5, R14, 0x40, RZ ;  /* 0x000000400e057824 */ /* 0x000fe200078e00ff */
[----:B------:R-:W-:Y:S01]  /*1030*/  LOP3.LUT R0, R0, 0x7, RZ, 0xc0, !PT ;  /* 0x0000000700007812 */ /* 0x000fe200078ec0ff */
[----:B------:R-:W-:Y:S01]  /*1040*/  ULEA.HI UR5, UR5, UR4, URZ, 0x5 ;  /* 0x0000000405057291 */ /* 0x000fe2000f8f283f */
[----:B------:R-:W-:Y:S01]  /*1050*/  LOP3.LUT R23, R4, 0x30, RZ, 0xc0, !PT ;  /* 0x0000003004177812 */ /* 0x000fe200078ec0ff */
[----:B------:R-:W-:Y:S01]  /*1060*/  IMAD.MOV.U32 R9, RZ, RZ, 0x1 ;  /* 0x00000001ff097424 */ /* 0x000fe200078e00ff */
[--C-:B------:R-:W-:Y:S01]  /*1070*/  LOP3.LUT R22, R5, 0x40, R0.reuse, 0xe2, !PT ;  /* 0x0000004005167812 */ /* 0x100fe200078ee200 */
[----:B------:R-:W-:Y:S01]  /*1080*/  USHF.R.S32.HI UR43, URZ, 0x5, UR5 ;  /* 0x000000053f2b7899 */ /* 0x000fe20008011405 */
[----:B------:R-:W1:Y:S01]  /*1090*/  LDC R95, c[0x0][0x600] ;  /* 0x00018000ff5f7b82 */ /* 0x000e620000000800 */
[-C--:B------:R-:W-:Y:S01]  /*10a0*/  IADD3 R5, RZ, -R23.reuse, -R0 ;  /* 0x80000017ff057210 */ /* 0x080fe20007ffe800 */
[----:B------:R-:W-:Y:S01]  /*10b0*/  IMAD.U32 R6, RZ, RZ, UR6 ;  /* 0x00000006ff067e24 */ /* 0x000fe2000f8e00ff */
[C---:B--2---:R-:W-:Y:S01]  /*10c0*/  LOP3.LUT R89, R3.reuse, 0x3, RZ, 0xc0, !PT ;  /* 0x0000000303597812 */ /* 0x044fe200078ec0ff */
[----:B------:R-:W-:Y:S01]  /*10d0*/  UISETP.LT.AND UP0, UPT, UR43, 0x1, UPT ;  /* 0x000000012b00788c */ /* 0x000fe2000bf01270 */
[----:B------:R-:W-:Y:S01]  /*10e0*/  LOP3.LUT R94, R3, 0x80, RZ, 0xc0, !PT ;  /* 0x00000080035e7812 */ /* 0x000fe200078ec0ff */
[----:B------:R-:W-:Y:S01]  /*10f0*/  IMAD R5, R14, -0x40, R5 ;  /* 0xffffffc00e057824 */ /* 0x000fe200078e0205 */
[----:B------:R-:W-:Y:S01]  /*1100*/  ULDC UR4, c[0x0][0x284] ;  /* 0x0000a10000047ab9 */ /* 0x000fe20000000800 */
[-C--:B---3--:R-:W-:Y:S01]  /*1110*/  SHF.L.U32 R7, R7, R90.reuse, RZ ;  /* 0x0000005a07077219 */ /* 0x088fe200000006ff */
[----:B------:R-:W-:Y:S01]  /*1120*/  USEL UR44, UR43, 0x1, UP0 ;  /* 0x000000012b2c7887 */ /* 0x000fe20008000000 */
[----:B------:R-:W-:Y:S01]  /*1130*/  LOP3.LUT R22, R22, R23, RZ, 0xfc, !PT ;  /* 0x0000001716167212 */ /* 0x000fe200078efcff */
[----:B------:R-:W-:Y:S01]  /*1140*/  IMAD R89, R89, -0x2, R6 ;  /* 0xfffffffe59597824 */ /* 0x000fe200078e0206 */
[----:B------:R-:W-:Y:S01]  /*1150*/  SHF.L.U32 R90, R9, R90, RZ ;  /* 0x0000005a095a7219 */ /* 0x000fe200000006ff */
[----:B------:R-:W-:Y:S01]  /*1160*/  VIADD R97, R5, UR4 ;  /* 0x0000000405617c36 */ /* 0x000fe20008000000 */
[----:B------:R-:W-:Y:S01]  /*1170*/  LOP3.LUT R98, R18, 0x1, RZ, 0xfc, !PT ;  /* 0x0000000112627812 */ /* 0x000fe200078efcff */
[----:B------:R-:W-:Y:S01]  /*1180*/  IMAD.MOV.U32 R23, RZ, RZ, RZ ;  /* 0x000000ffff177224 */ /* 0x000fe200078e00ff */
[C---:B0-----:R-:W-:Y:S01]  /*1190*/  SHF.L.U64.HI R91, R92.reuse, 0x3, R93 ;  /* 0x000000035c5b7819 */ /* 0x041fe2000001025d */
[----:B------:R-:W-:Y:S01]  /*11a0*/  IMAD.SHL.U32 R92, R92, 0x8, RZ ;  /* 0x000000085c5c7824 */ /* 0x000fe200078e00ff */
[----:B------:R-:W-:Y:S01]  /*11b0*/  SHF.R.U32.HI R94, RZ, 0x7, R94 ;  /* 0x00000007ff5e7819 */ /* 0x000fe2000001165e */
[----:B------:R-:W-:Y:S01]  /*11c0*/  IMAD.SHL.U32 R93, R3, 0x2, RZ ;  /* 0x00000002035d7824 */ /* 0x000fe200078e00ff */
[----:B------:R-:W-:Y:S01]  /*11d0*/  LOP3.LUT R96, RZ, R7, RZ, 0x33, !PT ;  /* 0x00000007ff607212 */ /* 0x000fe200078e33ff */
[----:B------:R-:W-:Y:S01]  /*11e0*/  UIADD3 UR44, UR43, -UR44, URZ ;  /* 0x8000002c2b2c7290 */ /* 0x000fe2000fffe03f */
[----:B------:R-:W-:Y:S01]  /*11f0*/  UMOV UR40, URZ ;  /* 0x0000003f00287c82 */ /* 0x000fe20008000000 */
[----:B-1----:R-:W-:Y:S01]  /*1200*/  VIADD R95, R95, 0xffffffff ;  /* 0xffffffff5f5f7836 */ /* 0x002fe20000000000 */
[----:B------:R-:W-:-:S09]  /*1210*/  UMOV UR41, URZ ;  /* 0x0000003f00297c82 */ /* 0x000fd20008000000 */
.L_x_158:
[----:B0-----:R-:W0:Y:S01]  /*1220*/  SHFL.IDX PT, R0, R94, RZ, 0x1f ;  /* 0x00001fff5e007589 */ /* 0x001e2200000e0000 */
[----:B-1----:R-:W1:Y:S01]  /*1230*/  S2UR UR7, SR_CgaCtaId ;  /* 0x00000000000779c3 */ /* 0x002e620000008800 */
[----:B------:R-:W-:Y:S01]  /*1240*/  UMOV UR6, 0x400 ;  /* 0x0000040000067882 */ /* 0x000fe20000000000 */
[----:B0-----:R-:W-:Y:S01]  /*1250*/  R2UR UR4, R0 ;  /* 0x00000000000472ca */ /* 0x001fe200000e0000 */
[----:B-1----:R-:W-:-:S12]  /*1260*/  ULEA UR46, UR7, UR6, 0x18 ;  /* 0x00000006072e7291 */ /* 0x002fd8000f8ec03f */
[----:B------:R-:W-:-:S04]  /*1270*/  ULEA.HI UR5, UR4, UR4, URZ, 0x1 ;  /* 0x0000000404057291 */ /* 0x000fc8000f8f083f */
[----:B------:R-:W-:-:S04]  /*1280*/  ULOP3.LUT UR5, UR5, 0x7fffe, URZ, 0xc0, !UPT ;  /* 0x0007fffe05057892 */ /* 0x000fc8000f8ec03f */
[----:B------:R-:W-:-:S03]  /*1290*/  UIADD3 UR5, UR4, -UR5, URZ ;  /* 0x8000000504057290 */ /* 0x000fc6000fffe03f */
[----:B------:R-:W-:Y:S01]  /*12a0*/  ULDC UR4, c[0x0][0x28c] ;  /* 0x0000a30000047ab9 */ /* 0x000fe20000000800 */
[----:B------:R-:W-:Y:S01]  /*12b0*/  ULEA UR5, UR5, UR46, 0xd ;  /* 0x0000002e05057291 */ /* 0x000fe2000f8e683f */
[----:B------:R-:W-:-:S03]  /*12c0*/  ISETP.LT.AND P0, PT, RZ, UR4, PT ;  /* 0x00000004ff007c0c */ /* 0x000fc6000bf01270 */
[----:B------:R-:W-:-:S04]  /*12d0*/  UIADD3 UR5, UR5, 0x180, URZ ;  /* 0x0000018005057890 */ /* 0x000fc8000fffe03f */
[----:B------:R-:W-:-:S04]  /*12e0*/  USHF.R.U32.HI UR5, URZ, 0x4, UR5 ;  /* 0x000000043f057899 */ /* 0x000fc80008011605 */
[----:B------:R-:W-:-:S04]  /*12f0*/  ULOP3.LUT UR5, UR5, 0x3fff, URZ, 0xc0, !UPT ;  /* 0x00003fff05057892 */ /* 0x000fc8000f8ec03f */
[----:B------:R-:W-:Y:S01]  /*1300*/  ULOP3.LUT UR45, UR5, 0x10000, URZ, 0xfc, !UPT ;  /* 0x00010000052d7892 */ /* 0x000fe2000f8efc3f */
[----:B---345:R-:W-:Y:S11]  /*1310*/  @P0 BRA `(.L_x_13) ;  /* 0x0000000000400947 */ /* 0x038ff60003800000 */
[----:B------:R-:W-:Y:S01]  /*1320*/  MOV R0, 0x0 ;  /* 0x0000000000007802 */ /* 0x000fe20000000f00 */
[----:B------:R-:W-:Y:S01]  /*1330*/  ULDC.64 UR4, c[0x4][0x68] ;  /* 0x01001a0000047ab9 */ /* 0x000fe20000000a00 */
[----:B------:R-:W-:Y:S01]  /*1340*/  ULDC.64 UR6, c[0x4][0x8] ;  /* 0x0100020000067ab9 */ /* 0x000fe20000000a00 */
[----:B------:R-:W-:Y:S01]  /*1350*/  IMAD.U32 R4, RZ, RZ, UR4 ;  /* 0x00000004ff047e24 */ /* 0x000fe2000f8e00ff */
[----:B------:R0:W1:Y:S01]  /*1360*/  LDC.64 R14, c[0x4][R0] ;  /* 0x01000000000e7b82 */ /* 0x0000620000000a00 */
[----:B------:R-:W-:Y:S01]  /*1370*/  IMAD.U32 R5, RZ, RZ, UR5 ;  /* 0x00000005ff057e24 */ /* 0x000fe2000f8e00ff */
[----:B------:R-:W-:Y:S01]  /*1380*/  ULDC.64 UR4, c[0x4][0x70] ;  /* 0x01001c0000047ab9 */ /* 0x000fe20000000a00 */
[----:B------:R-:W-:Y:S02]  /*1390*/  IMAD.U32 R10, RZ, RZ, UR6 ;  /* 0x00000006ff0a7e24 */ /* 0x000fe4000f8e00ff */
[----:B------:R-:W-:Y:S02]  /*13a0*/  IMAD.U32 R6, RZ, RZ, UR4 ;  /* 0x00000004ff067e24 */ /* 0x000fe4000f8e00ff */
[----:B------:R-:W-:-:S02]  /*13b0*/  IMAD.U32 R7, RZ, RZ, UR5 ;  /* 0x00000005ff077e24 */ /* 0x000fc4000f8e00ff */
[----:B------:R-:W-:Y:S02]  /*13c0*/  IMAD.U32 R11, RZ, RZ, UR7 ;  /* 0x00000007ff0b7e24 */ /* 0x000fe4000f8e00ff */
[----:B------:R-:W-:Y:S02]  /*13d0*/  IMAD.MOV.U32 R8, RZ, RZ, 0x1e1 ;  /* 0x000001e1ff087424 */ /* 0x000fe400078e00ff */
[----:B------:R-:W-:Y:S02]  /*13e0*/  IMAD.MOV.U32 R12, RZ, RZ, 0x1 ;  /* 0x00000001ff0c7424 */ /* 0x000fe400078e00ff */
[----:B0-----:R-:W-:-:S07]  /*13f0*/  IMAD.MOV.U32 R13, RZ, RZ, RZ ;  /* 0x000000ffff0d7224 */ /* 0x001fce00078e00ff */
[----:B------:R-:W-:-:S07]  /*1400*/  LEPC R20, `(.L_x_13) ;  /* 0x000000001014794e */ /* 0x000fce0000000000 */
[----:B-1---5:R-:W-:Y:S05]  /*1410*/  CALL.ABS.NOINC R14 ;  /* 0x000000000e007343 */ /* 0x022fea0003c00000 */
.L_x_13:
[----:B------:R-:W-:-:S13]  /*1420*/  ISETP.NE.AND P0, PT, R98, 0x3, PT ;  /* 0x000000036200780c */ /* 0x000fda0003f05270 */
[----:B------:R-:W-:Y:S05]  /*1430*/  @!P0 BRA `(.L_x_14) ;  /* 0x0000000000048947 */ /* 0x000fea0003800000 */
[----:B------:R-:W-:Y:S01]  /*1440*/  BPT.TRAP 0x1 ;  /* 0x000000040000795c */ /* 0x000fe20000300000 */
.L_x_14:
[----:B------:R-:W-:Y:S02]  /*1450*/  IMAD.U32 R3, RZ, RZ, UR41 ;  /* 0x00000029ff037e24 */ /* 0x000fe4000f8e00ff */
[----:B------:R-:W-:-:S03]  /*1460*/  IMAD.U32 R0, RZ, RZ, UR40 ;  /* 0x00000028ff007e24 */ /* 0x000fc6000f8e00ff */
[----:B------:R-:W-:Y:S02]  /*1470*/  LEA R3, R3, UR46, 0x3 ;  /* 0x0000002e03037c11 */ /* 0x000fe4000f8e18ff */
[----:B------:R-:W-:-:S04]  /*1480*/  SHF.L.U32 R0, R0, 0x1f, RZ ;  /* 0x0000001f00007819 */ /* 0x000fc800000006ff */
[----:B------:R0:W1:Y:S01]  /*1490*/  SYNCS.PHASECHK.TRANS64.TRYWAIT P1, [R3+URZ], R0 ;  /* 0x00000000030075a7 */ /* 0x000062000802017f */
[----:B------:R-:W-:Y:S05]  /*14a0*/  @!P0 BRA `(.L_x_15) ;  /* 0x0000000000048947 */ /* 0x000fea0003800000 */
[----:B------:R-:W-:Y:S01]  /*14b0*/  BPT.TRAP 0x1 ;  /* 0x000000040000795c */ /* 0x000fe20000300000 */
.L_x_15:
[----:B------:R-:W-:-:S05]  /*14c0*/  IMAD.U32 R4, RZ, RZ, UR44 ;  /* 0x0000002cff047e24 */ /* 0x000fca000f8e00ff */
[----:B------:R-:W-:Y:S01]  /*14d0*/  ISETP.GE.AND P2, PT, R4, 0x1, PT ;  /* 0x000000010400780c */ /* 0x000fe20003f46270 */
[----:B-1----:R-:W-:-:S12]  /*14e0*/  @P1 BRA `(.L_x_16) ;  /* 0x0000000000081947 */ /* 0x002fd80003800000 */
[----:B------:R-:W1:Y:S02]  /*14f0*/  SYNCS.PHASECHK.TRANS64.TRYWAIT P1, [R3+URZ], R0 ;  /* 0x00000000030075a7 */ /* 0x000e64000802017f */
[----:B-1----:R-:W-:Y:S05]  /*1500*/  @!P1 BRA `(.L_x_17) ;  /* 0x0000006800009947 */ /* 0x002fea0003800000 */
.L_x_16:
[----:B------:R-:W-:Y:S05]  /*1510*/  WARPSYNC.ALL ;  /* 0x0000000000007948 */ /* 0x000fea0003800000 */
[----:B------:R-:W-:Y:S01]  /*1520*/  UIADD3 UR4, UR46, 0x1c180, URZ ;  /* 0x0001c1802e047890 */ /* 0x000fe2000fffe03f */
[----:B------:R-:W-:Y:S01]  /*1530*/  WARPGROUP.ARRIVE ;  /* 0x00000000000079c5 */ /* 0x000fe20000000000 */
[----:B------:R-:W-:Y:S02]  /*1540*/  ULEA UR5, UR41, UR45, 0xa ;  /* 0x0000002d29057291 */ /* 0x000fe4000f8e503f */
[----:B------:R-:W-:Y:S01]  /*1550*/  USHF.R.U32.HI UR4, URZ, 0x4, UR4 ;  /* 0x000000043f047899 */ /* 0x000fe20008011604 */
[----:B------:R-:W-:Y:S01]  /*1560*/  UMOV UR9, 0x40000040 ;  /* 0x4000004000097882 */ /* 0x000fe20000000000 */
[----:B------:R-:W-:-:S02]  /*1570*/  UMOV UR11, 0x40000040 ;  /* 0x40000040000b7882 */ /* 0x000fc40000000000 */
[----:B------:R-:W-:Y:S01]  /*1580*/  ULOP3.LUT UR4, UR4, 0x3fff, URZ, 0xc0, !UPT ;  /* 0x00003fff04047892 */ /* 0x000fe2000f8ec03f */
[----:B------:R-:W-:-:S03]  /*1590*/  UMOV UR8, UR5 ;  /* 0x0000000500087c82 */ /* 0x000fc60008000000 */
[----:B------:R-:W-:-:S04]  /*15a0*/  ULOP3.LUT UR4, UR4, 0x10000, URZ, 0xfc, !UPT ;  /* 0x0001000004047892 */ /* 0x000fc8000f8efc3f */
[----:B------:R-:W-:-:S07]  /*15b0*/  ULEA UR6, UR41, UR4, 0xa ;  /* 0x0000000429067291 */ /* 0x000fce000f8e503f */
[----:B------:R-:W-:Y:S02]  /*15c0*/  UMOV UR10, UR6 ;  /* 0x00000006000a7c82 */ /* 0x000fe40008000000 */
[----:B------:R-:W-:Y:S01]  /*15d0*/  HGMMA.64x128x8.F32.TF32 R24, gdesc[UR8], RZ, !UPT, gsb0 ;  /* 0x05e00000081879f0 */ /* 0x000fe2000c0028ff */
[----:B------:R-:W-:Y:S02]  /*15e0*/  UIADD3 UR8, UR5, 0x2, URZ ;  /* 0x0000000205087890 */ /* 0x000fe4000fffe03f */
[----:B------:R-:W-:Y:S01]  /*15f0*/  UIADD3 UR10, UR6, 0x2, URZ ;  /* 0x00000002060a7890 */ /* 0x000fe2000fffe03f */
[----:B------:R-:W-:Y:S01]  /*1600*/  UMOV UR9, 0x40000040 ;  /* 0x4000004000097882 */ /* 0x000fe20000000000 */
[----:B------:R-:W-:Y:S01]  /*1610*/  UMOV UR11, 0x40000040 ;  /* 0x40000040000b7882 */ /* 0x000fe20000000000 */
[----:B------:R-:W-:Y:S02]  /*1620*/  WARPGROUP.DEPBAR.LE gsb0, 0x0 ;  /* 0x00008000000079c5 */ /* 0x000fe40000010000 */
[----:B------:R-:W-:-:S06]  /*1630*/  WARPGROUP.ARRIVE ;  /* 0x00000000000079c5 */ /* 0x000fcc0000000000 */
[----:B------:R-:W-:Y:S01]  /*1640*/  HGMMA.64x128x8.F32.TF32 R24, gdesc[UR8], R24, gsb0 ;  /* 0x05e00000081879f0 */ /* 0x000fe20008002818 */
        /* <DEDUP_REMOVED lines=13> */
[----:B------:R-:W-:Y:S03]  /*1720*/  HGMMA.64x128x8.F32.TF32 R24, gdesc[UR8], R24, gsb0 ;  /* 0x05e00000081879f0 */ /* 0x000fe60008002818 */
[----:B------:R-:W-:Y:S02]  /*1730*/  WARPGROUP.DEPBAR.LE gsb0, 0x0 ;  /* 0x00008000000079c5 */ /* 0x000fe40000010000 */
[----:B------:R-:W-:Y:S05]  /*1740*/  @!P2 BRA `(.L_x_18) ;  /* 0x00000004001ca947 */ /* 0x000fea0003800000 */
[----:B------:R-:W-:Y:S01]  /*1750*/  UIADD3 UR5, UR41, 0x1, URZ ;  /* 0x0000000129057890 */ /* 0x000fe2000fffe03f */
[----:B01----:R-:W-:-:S03]  /*1760*/  IMAD.U32 R0, RZ, RZ, UR44 ;  /* 0x0000002cff007e24 */ /* 0x003fc6000f8e00ff */
[----:B------:R-:W-:-:S04]  /*1770*/  UISETP.NE.AND UP0, UPT, UR5, 0x7, UPT ;  /* 0x000000070500788c */ /* 0x000fc8000bf05270 */
[----:B------:R-:W-:Y:S02]  /*1780*/  USEL UR6, URZ, 0x1, UP0 ;  /* 0x000000013f067887 */ /* 0x000fe40008000000 */
[----:B------:R-:W-:Y:S02]  /*1790*/  USEL UR5, UR5, URZ, UP0 ;  /* 0x0000003f05057287 */ /* 0x000fe40008000000 */
[----:B------:R-:W-:-:S06]  /*17a0*/  ULOP3.LUT UR6, UR40, UR6, URZ, 0x3c, !UPT ;  /* 0x0000000628067292 */ /* 0x000fcc000f8e3c3f */
[----:B------:R-:W-:Y:S01]  /*17b0*/  IMAD.U32 R5, RZ, RZ, UR6 ;  /* 0x00000006ff057e24 */ /* 0x000fe2000f8e00ff */
[----:B------:R-:W-:-:S06]  /*17c0*/  UMOV UR6, UR41 ;  /* 0x0000002900067c82 */ /* 0x000fcc0008000000 */
.L_x_25:
[----:B01----:R-:W-:Y:S05]  /*17d0*/  @!P0 BRA `(.L_x_19) ;  /* 0x0000000000048947 */ /* 0x003fea0003800000 */
[----:B------:R-:W-:Y:S01]  /*17e0*/  BPT.TRAP 0x1 ;  /* 0x000000040000795c */ /* 0x000fe20000300000 */
.L_x_19:
[----:B------:R-:W0:Y:S01]  /*17f0*/  S2UR UR8, SR_CgaCtaId ;  /* 0x00000000000879c3 */ /* 0x000e220000008800 */
[----:B------:R-:W-:Y:S01]  /*1800*/  UMOV UR7, 0x400 ;  /* 0x0000040000077882 */ /* 0x000fe20000000000 */
[----:B------:R-:W-:Y:S01]  /*1810*/  SHF.L.U32 R3, R5, 0x1f, RZ ;  /* 0x0000001f05037819 */ /* 0x000fe200000006ff */
[----:B0-----:R-:W-:-:S04]  /*1820*/  ULEA UR13, UR8, UR7, 0x18 ;  /* 0x00000007080d7291 */ /* 0x001fc8000f8ec03f */
[----:B------:R-:W-:-:S09]  /*1830*/  ULEA UR7, UR5, UR13, 0x3 ;  /* 0x0000000d05077291 */ /* 0x000fd2000f8e183f */
[----:B------:R0:W1:Y:S01]  /*1840*/  SYNCS.PHASECHK.TRANS64.TRYWAIT P1, [UR7], R3 ;  /* 0x00000003ff0075a7 */ /* 0x0000620008020147 */
[----:B------:R-:W-:Y:S05]  /*1850*/  @!P0 BRA `(.L_x_20) ;  /* 0x0000000000048947 */ /* 0x000fea0003800000 */
[----:B------:R-:W-:Y:S01]  /*1860*/  BPT.TRAP 0x1 ;  /* 0x000000040000795c */ /* 0x000fe20000300000 */
.L_x_20:
[----:B-1----:R-:W-:Y:S05]  /*1870*/  @P1 BRA `(.L_x_21) ;  /* 0x0000000000081947 */ /* 0x002fea0003800000 */
[----:B------:R-:W1:Y:S02]  /*1880*/  SYNCS.PHASECHK.TRANS64.TRYWAIT P1, [UR7], R3 ;  /* 0x00000003ff0075a7 */ /* 0x000e640008020147 */
[----:B-1----:R-:W-:Y:S05]  /*1890*/  @!P1 BRA `(.L_x_22) ;  /* 0x0000006400309947 */ /* 0x002fea0003800000 */
.L_x_21:
[----:B------:R-:W-:Y:S01]  /*18a0*/  ULEA UR7, UR5, UR45, 0xa ;  /* 0x0000002d05077291 */ /* 0x000fe2000f8e503f */
[----:B------:R-:W-:Y:S01]  /*18b0*/  WARPGROUP.ARRIVE ;  /* 0x00000000000079c5 */ /* 0x000fe20000000000 */
[----:B------:R-:W-:Y:S01]  /*18c0*/  ULEA UR12, UR5, UR4, 0xa ;  /* 0x00000004050c7291 */ /* 0x000fe2000f8e503f */
[----:B------:R-:W-:Y:S01]  /*18d0*/  UMOV UR9, 0x40000040 ;  /* 0x4000004000097882 */ /* 0x000fe20000000000 */
[----:B------:R-:W-:-:S03]  /*18e0*/  UMOV UR11, 0x40000040 ;  /* 0x40000040000b7882 */ /* 0x000fc60000000000 */
[----:B------:R-:W-:Y:S02]  /*18f0*/  UMOV UR8, UR7 ;  /* 0x0000000700087c82 */ /* 0x000fe40008000000 */
[----:B------:R-:W-:Y:S02]  /*1900*/  UMOV UR10, UR12 ;  /* 0x0000000c000a7c82 */ /* 0x000fe40008000000 */
[----:B------:R-:W-:Y:S01]  /*1910*/  HGMMA.64x128x8.F32.TF32 R24, gdesc[UR8], R24, gsb0 ;  /* 0x05e00000081879f0 */ /* 0x000fe20008002818 */
[----:B------:R-:W-:Y:S02]  /*1920*/  UIADD3 UR8, UR7, 0x2, URZ ;  /* 0x0000000207087890 */ /* 0x000fe4000fffe03f */
[----:B------:R-:W-:Y:S01]  /*1930*/  UIADD3 UR10, UR12, 0x2, URZ ;  /* 0x000000020c0a7890 */ /* 0x000fe2000fffe03f */
[----:B------:R-:W-:Y:S01]  /*1940*/  UMOV UR9, 0x40000040 ;  /* 0x4000004000097882 */ /* 0x000fe20000000000 */
[----:B------:R-:W-:Y:S01]  /*1950*/  UMOV UR11, 0x40000040 ;  /* 0x40000040000b7882 */ /* 0x000fe20000000000 */
[----:B------:R-:W-:-:S02]  /*1960*/  WARPGROUP.DEPBAR.LE gsb0, 0x0 ;  /* 0x00008000000079c5 */ /* 0x000fc40000010000 */
        /* <DEDUP_REMOVED lines=18> */
[----:B------:R-:W-:Y:S01]  /*1a90*/  BPT.TRAP 0x1 ;  /* 0x000000040000795c */ /* 0x000fe20000300000 */
.L_x_23:
[----:B------:R-:W-:Y:S01]  /*1aa0*/  ULEA UR7, UR6, UR13, 0x3 ;  /* 0x0000000d06077291 */ /* 0x000fe2000f8e183f */
[----:B------:R-:W-:-:S03]  /*1ab0*/  ISETP.GT.U32.AND P1, PT, R18, 0x1, PT ;  /* 0x000000011200780c */ /* 0x000fc60003f24070 */
[----:B------:R-:W-:-:S04]  /*1ac0*/  UIADD3 UR7, UR7, 0x38, URZ ;  /* 0x0000003807077890 */ /* 0x000fc8000fffe03f */
[----:B------:R-:W-:-:S09]  /*1ad0*/  UPRMT UR7, URZ, 0x654, UR7 ;  /* 0x000006543f077896 */ /* 0x000fd20008000007 */
[----:B------:R-:W-:Y:S01]  /*1ae0*/  SYNCS.ARRIVE.TRANS64.RED.A1T0 RZ, [UR7], RZ ;  /* 0x000000ffffff79a7 */ /* 0x000fe20008100407 */
[----:B------:R-:W-:Y:S05]  /*1af0*/  @P1 BRA `(.L_x_24) ;  /* 0x0000000000041947 */ /* 0x000fea0003800000 */
[----:B------:R-:W-:Y:S01]  /*1b00*/  BPT.TRAP 0x1 ;  /* 0x000000040000795c */ /* 0x000fe20000300000 */
.L_x_24:
[----:B------:R-:W-:Y:S01]  /*1b10*/  UIADD3 UR5, UR5, 0x1, URZ ;  /* 0x0000000105057890 */ /* 0x000fe2000fffe03f */
[C---:B------:R-:W-:Y:S01]  /*1b20*/  ISETP.GT.AND P1, PT, R0.reuse, 0x1, PT ;  /* 0x000000010000780c */ /* 0x040fe20003f24270 */
[----:B------:R-:W-:Y:S01]  /*1b30*/  UIADD3 UR6, UR6, 0x1, URZ ;  /* 0x0000000106067890 */ /* 0x000fe2000fffe03f */
[----:B------:R-:W-:Y:S01]  /*1b40*/  VIADD R0, R0, 0xffffffff ;  /* 0xffffffff00007836 */ /* 0x000fe20000000000 */
[----:B------:R-:W-:Y:S02]  /*1b50*/  UISETP.NE.AND UP0, UPT, UR5, 0x7, UPT ;  /* 0x000000070500788c */ /* 0x000fe4000bf05270 */
[----:B------:R-:W-:Y:S02]  /*1b60*/  UISETP.NE.AND UP1, UPT, UR6, 0x7, UPT ;  /* 0x000000070600788c */ /* 0x000fe4000bf25270 */
[----:B------:R-:W-:Y:S02]  /*1b70*/  USEL UR7, URZ, 0x1, UP0 ;  /* 0x000000013f077887 */ /* 0x000fe40008000000 */
[----:B------:R-:W-:-:S02]  /*1b80*/  USEL UR5, UR5, URZ, UP0 ;  /* 0x0000003f05057287 */ /* 0x000fc40008000000 */
[----:B------:R-:W-:Y:S02]  /*1b90*/  USEL UR6, UR6, URZ, UP1 ;  /* 0x0000003f06067287 */ /* 0x000fe40008800000 */
[----:B------:R-:W-:Y:S01]  /*1ba0*/  LOP3.LUT R5, R5, UR7, RZ, 0x3c, !PT ;  /* 0x0000000705057c12 */ /* 0x000fe2000f8e3cff */
[----:B------:R-:W-:Y:S09]  /*1bb0*/  @P1 BRA `(.L_x_25) ;  /* 0xfffffffc00041947 */ /* 0x000ff2000383ffff */
.L_x_18:
[----:B01----:R-:W0:Y:S02]  /*1bc0*/  LDC R0, c[0x0][0x28c] ;  /* 0x0000a300ff007b82 */ /* 0x003e240000000800 */
[----:B0-----:R-:W-:-:S13]  /*1bd0*/  ISETP.GE.AND P1, PT, R0, 0x1, PT ;  /* 0x000000010000780c */ /* 0x001fda0003f26270 */
[----:B------:R-:W-:Y:S05]  /*1be0*/  @!P1 BRA `(.L_x_26) ;  /* 0x0000000000489947 */ /* 0x000fea0003800000 */
[----:B------:R-:W-:Y:S05]  /*1bf0*/  @!P0 BRA `(.L_x_27) ;  /* 0x0000000000048947 */ /* 0x000fea0003800000 */
[----:B------:R-:W-:Y:S01]  /*1c00*/  BPT.TRAP 0x1 ;  /* 0x000000040000795c */ /* 0x000fe20000300000 */
.L_x_27:
[----:B------:R-:W0:Y:S01]  /*1c10*/  S2UR UR7, SR_CgaCtaId ;  /* 0x00000000000779c3 */ /* 0x000e220000008800 */
[----:B------:R-:W-:Y:S01]  /*1c20*/  UIADD3 UR6, UR44, UR41, URZ ;  /* 0x000000292c067290 */ /* 0x000fe2000fffe03f */
[----:B------:R-:W-:-:S03]  /*1c30*/  ISETP.GT.U32.AND P0, PT, R18, 0x1, PT ;  /* 0x000000011200780c */ /* 0x000fc60003f04070 */
[----:B------:R-:W-:-:S04]  /*1c40*/  UIMAD.WIDE.U32 UR4, UR6, 0x24924925, URZ ;  /* 0x24924925060478a5 */ /* 0x000fc8000f8e003f */
[----:B------:R-:W-:-:S04]  /*1c50*/  UIADD3 UR4, UR6, -UR5, URZ ;  /* 0x8000000506047290 */ /* 0x000fc8000fffe03f */
[----:B------:R-:W-:-:S03]  /*1c60*/  ULEA.HI UR4, UR4, UR5, URZ, 0x1f ;  /* 0x0000000504047291 */ /* 0x000fc6000f8ff83f */
[----:B------:R-:W-:Y:S01]  /*1c70*/  UMOV UR5, 0x400 ;  /* 0x0000040000057882 */ /* 0x000fe20000000000 */
[----:B------:R-:W-:-:S04]  /*1c80*/  USHF.R.U32.HI UR4, URZ, 0x2, UR4 ;  /* 0x000000023f047899 */ /* 0x000fc80008011604 */
[----:B------:R-:W-:Y:S02]  /*1c90*/  UIMAD UR4, UR4, -0x7, UR6 ;  /* 0xfffffff9040478a4 */ /* 0x000fe4000f8e0206 */
[----:B0-----:R-:W-:-:S04]  /*1ca0*/  ULEA UR5, UR7, UR5, 0x18 ;  /* 0x0000000507057291 */ /* 0x001fc8000f8ec03f */
[----:B------:R-:W-:-:S04]  /*1cb0*/  ULEA UR4, UR4, UR5, 0x3 ;  /* 0x0000000504047291 */ /* 0x000fc8000f8e183f */
[----:B------:R-:W-:-:S04]  /*1cc0*/  UIADD3 UR4, UR4, 0x38, URZ ;  /* 0x0000003804047890 */ /* 0x000fc8000fffe03f */
[----:B------:R-:W-:-:S09]  /*1cd0*/  UPRMT UR4, URZ, 0x654, UR4 ;  /* 0x000006543f047896 */ /* 0x000fd20008000004 */
[----:B------:R-:W-:Y:S01]  /*1ce0*/  SYNCS.ARRIVE.TRANS64.RED.A1T0 RZ, [UR4], RZ ;  /* 0x000000ffffff79a7 */ /* 0x000fe20008100404 */
[----:B------:R-:W-:Y:S05]  /*1cf0*/  @P0 BRA `(.L_x_26) ;  /* 0x0000000000040947 */ /* 0x000fea0003800000 */
[----:B------:R-:W-:Y:S01]  /*1d00*/  BPT.TRAP 0x1 ;  /* 0x000000040000795c */ /* 0x000fe20000300000 */
.L_x_26:
[----:B------:R-:W-:Y:S01]  /*1d10*/  UISETP.GE.U32.AND UP1, UPT, UR43, 0x7, UPT ;  /* 0x000000072b00788c */ /* 0x000fe2000bf26070 */
[----:B------:R-:W-:Y:S01]  /*1d20*/  IMAD.SHL.U32 R6, R100, 0x80, RZ ;  /* 0x0000008064067824 */ /* 0x000fe200078e00ff */
[----:B------:R-:W-:Y:S01]  /*1d30*/  UIADD3 UR41, UR43, UR41, URZ ;  /* 0x000000292b297290 */ /* 0x000fe2000fffe03f */
[----:B------:R-:W-:Y:S01]  /*1d40*/  SHF.R.S32.HI R11, RZ, 0x1f, R99 ;  /* 0x0000001fff0b7819 */ /* 0x000fe20000011463 */
[----:B------:R-:W-:Y:S01]  /*1d50*/  ULDC UR10, c[0x0][0x288] ;  /* 0x0000a200000a7ab9 */ /* 0x000fe20000000800 */
[----:B------:R-:W-:Y:S01]  /*1d60*/  IMAD.SHL.U32 R10, R101, 0x80, RZ ;  /* 0x00000080650a7824 */ /* 0x000fe200078e00ff */
[C---:B------:R-:W-:Y:S01]  /*1d70*/  LOP3.LUT R8, R6.reuse, 0x6, R93, 0xf8, !PT ;  /* 0x0000000606087812 */ /* 0x040fe200078ef85d */
[----:B------:R-:W-:Y:S01]  /*1d80*/  UISETP.GT.U32.AND UP0, UPT, UR41, 0x6, UPT ;  /* 0x000000062900788c */ /* 0x000fe2000bf04070 */
[----:B------:R-:W-:Y:S01]  /*1d90*/  ISETP.GE.AND P0, PT, R6, UR10, PT ;  /* 0x0000000a06007c0c */ /* 0x000fe2000bf06270 */
[----:B------:R-:W-:Y:S01]  /*1da0*/  ULDC.64 UR6, c[0x0][0x5d0] ;  /* 0x0001740000067ab9 */ /* 0x000fe20000000a00 */
[----:B------:R-:W-:Y:S01]  /*1db0*/  ULDC UR11, c[0x0][0x284] ;  /* 0x0000a100000b7ab9 */ /* 0x000fe20000000800 */
[----:B------:R-:W-:Y:S01]  /*1dc0*/  @UP1 UIMAD.WIDE.U32 UR4, UR41, 0x24924925, URZ ;  /* 0x24924925290418a5 */ /* 0x000fe2000f8e003f */
[----:B------:R-:W-:Y:S01]  /*1dd0*/  SHF.R.S32.HI R9, RZ, 0x1f, R8 ;  /* 0x0000001fff097819 */ /* 0x000fe20000011408 */
[----:B------:R-:W-:Y:S01]  /*1de0*/  IMAD R0, R11, UR6, RZ ;  /* 0x000000060b007c24 */ /* 0x000fe2000f8e02ff */
[----:B------:R-:W-:Y:S01]  /*1df0*/  UISETP.LT.U32.AND UP0, UPT, UR43, 0x7, UP0 ;  /* 0x000000072b00788c */ /* 0x000fe20008701070 */
[----:B------:R-:W-:Y:S01]  /*1e00*/  ISETP.GE.OR P0, PT, R10, UR11, P0 ;  /* 0x0000000b0a007c0c */ /* 0x000fe20008706670 */
[----:B------:R-:W-:Y:S01]  /*1e10*/  @UP1 UIADD3 UR4, UR41, -UR5, URZ ;  /* 0x8000000529041290 */ /* 0x000fe2000fffe03f */
[C---:B------:R-:W-:Y:S01]  /*1e20*/  IMAD R3, R99.reuse, UR7, R0 ;  /* 0x0000000763037c24 */ /* 0x040fe2000f8e0200 */
[----:B------:R-:W-:Y:S01]  /*1e30*/  ULDC.64 UR8, c[0x0][0x5c8] ;  /* 0x0001720000087ab9 */ /* 0x000fe20000000a00 */
[----:B------:R-:W-:Y:S01]  /*1e40*/  IMAD.WIDE.U32 R4, R99, UR6, R8 ;  /* 0x0000000663047c25 */ /* 0x000fe2000f8e0008 */
[----:B------:R-:W-:-:S02]  /*1e50*/  USEL UR6, URZ, 0x1, !UP0 ;  /* 0x000000013f067887 */ /* 0x000fc4000c000000 */
[----:B------:R-:W-:Y:S01]  /*1e60*/  @UP1 ULEA.HI UR4, UR4, UR5, URZ, 0x1f ;  /* 0x0000000504041291 */ /* 0x000fe2000f8ff83f */
[----:B------:R-:W-:Y:S01]  /*1e70*/  IMAD.WIDE R100, R101, 0x80, R22 ;  /* 0x0000008065647825 */ /* 0x000fe200078e0216 */
[----:B------:R-:W-:Y:S02]  /*1e80*/  ULOP3.LUT UR40, UR40, UR6, URZ, 0x3c, !UPT ;  /* 0x0000000628287292 */ /* 0x000fe4000f8e3c3f */
[----:B------:R-:W-:Y:S01]  /*1e90*/  @UP1 USHF.R.U32.HI UR4, URZ, 0x2, UR4 ;  /* 0x000000023f041899 */ /* 0x000fe20008011604 */
[----:B------:R-:W-:Y:S02]  /*1ea0*/  IMAD.IADD R5, R5, 0x1, R3 ;  /* 0x0000000105057824 */ /* 0x000fe400078e0203 */
[----:B------:R-:W-:Y:S01]  /*1eb0*/  IMAD R3, R101, UR8, RZ ;  /* 0x0000000865037c24 */ /* 0x000fe2000f8e02ff */
[----:B------:R-:W-:Y:S01]  /*1ec0*/  @UP1 ULOP3.LUT UR40, UR40, 0x1, UR4, 0x78, !UPT ;  /* 0x0000000128281892 */ /* 0x000fe2000f8e7804 */
[----:B------:R-:W-:-:S04]  /*1ed0*/  IMAD.WIDE.U32 R102, R100, UR8, R4 ;  /* 0x0000000864667c25 */ /* 0x000fc8000f8e0004 */
[----:B------:R-:W-:Y:S02]  /*1ee0*/  IMAD R7, R100, UR9, R3 ;  /* 0x0000000964077c24 */ /* 0x000fe4000f8e0203 */
[----:B------:R-:W-:Y:S01]  /*1ef0*/  IMAD.MOV.U32 R0, RZ, RZ, -0x1 ;  /* 0xffffffffff007424 */ /* 0x000fe200078e00ff */
[----:B------:R-:W-:Y:S06]  /*1f00*/  @P0 BRA `(.L_x_28) ;  /* 0x0000004000100947 */ /* 0x000fec0003800000 */
[----:B-----5:R-:W-:Y:S01]  /*1f10*/  FSETP.NEU.AND P1, PT, R88, RZ, PT ;  /* 0x000000ff5800720b */ /* 0x020fe20003f2d000 */
[----:B------:R-:W-:Y:S01]  /*1f20*/  IMAD.IADD R4, R89, 0x1, -R6 ;  /* 0x0000000159047824 */ /* 0x000fe200078e0a06 */
[----:B------:R-:W-:Y:S01]  /*1f30*/  BSSY B0, `(.L_x_28) ;  /* 0x0000401000007945 */ /* 0x000fe20003800000 */
[----:B------:R-:W-:Y:S02]  /*1f40*/  IMAD.IADD R3, R97, 0x1, -R10 ;  /* 0x0000000161037824 */ /* 0x000fe400078e0a0a */
[----:B------:R-:W-:Y:S01]  /*1f50*/  IMAD.IADD R113, R103, 0x1, R7 ;  /* 0x0000000167717824 */ /* 0x000fe200078e0207 */
[----:B------:R-:W-:-:S04]  /*1f60*/  ISETP.GT.AND P0, PT, R4, RZ, PT ;  /* 0x000000ff0400720c */ /* 0x000fc80003f04270 */
[----:B------:R-:W-:-:S03]  /*1f70*/  ISETP.GT.AND P2, PT, R3, RZ, P0 ;  /* 0x000000ff0300720c */ /* 0x000fc60000744270 */
[----:B------:R-:W-:Y:S10]  /*1f80*/  @!P1 BRA `(.L_x_29) ;  /* 0x0000002c001c9947 */ /* 0x000ff40003800000 */
[----:B------:R-:W0:Y:S01]  /*1f90*/  LDC.64 R106, c[0x0][0x5b8] ;  /* 0x00016e00ff6a7b82 */ /* 0x000e220000000a00 */
[----:B------:R-:W-:-:S07]  /*1fa0*/  ULDC.64 UR4, c[0x0][0x5c0] ;  /* 0x0001700000047ab9 */ /* 0x000fce0000000a00 */
[----:B------:R-:W1:Y:S08]  /*1fb0*/  LDC.64 R108, c[0x0][0x5b0] ;  /* 0x00016c00ff6c7b82 */ /* 0x000e700000000a00 */
[----:B------:R-:W2:Y:S01]  /*1fc0*/  LDC.64 R110, c[0x0][0x5a8] ;  /* 0x00016a00ff6e7b82 */ /* 0x000ea20000000a00 */
[-C--:B0-----:R-:W-:Y:S02]  /*1fd0*/  IMAD R6, R11, R106.reuse, RZ ;  /* 0x0000006a0b067224 */ /* 0x081fe400078e02ff */
[----:B------:R-:W-:-:S04]  /*1fe0*/  IMAD.WIDE.U32 R104, R99, R106, R8 ;  /* 0x0000006a63687225 */ /* 0x000fc800078e0008 */
[----:B------:R-:W-:Y:S02]  /*1ff0*/  IMAD R103, R99, R107, R6 ;  /* 0x0000006b63677224 */ /* 0x000fe400078e0206 */
[-C--:B-1----:R-:W-:Y:S02]  /*2000*/  IMAD R5, R101, R108.reuse, RZ ;  /* 0x0000006c65057224 */ /* 0x082fe400078e02ff */
[----:B------:R-:W-:Y:S02]  /*2010*/  IMAD.IADD R13, R105, 0x1, R103 ;  /* 0x00000001690d7824 */ /* 0x000fe400078e0267 */
[----:B------:R-:W-:Y:S02]  /*2020*/  IMAD.MOV.U32 R12, RZ, RZ, R104 ;  /* 0x000000ffff0c7224 */ /* 0x000fe400078e0068 */
[C---:B------:R-:W-:Y:S02]  /*2030*/  IMAD R101, R100.reuse, R109, R5 ;  /* 0x0000006d64657224 */ /* 0x040fe400078e0205 */
[----:B------:R-:W-:-:S04]  /*2040*/  IMAD.WIDE.U32 R6, R100, R108, R12 ;  /* 0x0000006c64067225 */ /* 0x000fc800078e000c */
[----:B------:R-:W-:Y:S01]  /*2050*/  IMAD.IADD R5, R7, 0x1, R101 ;  /* 0x0000000107057824 */ /* 0x000fe200078e0265 */
[----:B--2---:R-:W-:-:S04]  /*2060*/  LEA R14, P1, R6, R110, 0x2 ;  /* 0x0000006e060e7211 */ /* 0x004fc800078210ff */
[----:B------:R-:W-:-:S05]  /*2070*/  LEA.HI.X R15, R6, R111, R5, 0x2, P1 ;  /* 0x0000006f060f7211 */ /* 0x000fca00008f1405 */
[----:B------:R0:W2:Y:S01]  /*2080*/  @P2 LDG.E.LTC128B R5, desc[UR38][R14.64] ;  /* 0x000000260e052981 */ /* 0x0000a2000c1e1920 */
[----:B------:R-:W-:Y:S01]  /*2090*/  LEA R10, P3, R102, UR4, 0x2 ;  /* 0x00000004660a7c11 */ /* 0x000fe2000f8610ff */
[----:B------:R-:W-:Y:S01]  /*20a0*/  IMAD.WIDE.U32 R6, R100, R108, R8 ;  /* 0x0000006c64067225 */ /* 0x000fe200078e0008 */
[----:B------:R-:W-:Y:S01]  /*20b0*/  ISETP.GT.AND P1, PT, R4, 0x1, PT ;  /* 0x000000010400780c */ /* 0x000fe20003f24270 */
[----:B------:R-:W-:Y:S02]  /*20c0*/  BSSY B1, `(.L_x_30) ;  /* 0x0000012000017945 */ /* 0x000fe40003800000 */
[----:B------:R-:W-:Y:S02]  /*20d0*/  IMAD.IADD R7, R101, 0x1, R7 ;  /* 0x0000000165077824 */ /* 0x000fe400078e0207 */
[----:B------:R-:W-:Y:S01]  /*20e0*/  IMAD.WIDE.U32 R20, R99, R106, R6 ;  /* 0x0000006a63147225 */ /* 0x000fe200078e0006 */
[----:B0-----:R-:W-:-:S03]  /*20f0*/  SHF.L.U64.HI R15, R108, 0x3, R109 ;  /* 0x000000036c0f7819 */ /* 0x001fc6000001026d */
[----:B------:R-:W-:Y:S01]  /*2100*/  IMAD.IADD R7, R103, 0x1, R21 ;  /* 0x0000000167077824 */ /* 0x000fe200078e0215 */
[----:B------:R-:W-:Y:S01]  /*2110*/  LEA R6, P4, R20, R110, 0x2 ;  /* 0x0000006e14067211 */ /* 0x000fe200078810ff */
[----:B------:R-:W-:-:S03]  /*2120*/  IMAD.SHL.U32 R14, R108, 0x8, RZ ;  /* 0x000000086c0e7824 */ /* 0x000fc600078e00ff */
[----:B------:R-:W-:Y:S01]  /*2130*/  LEA.HI.X R7, R20, R111, R7, 0x2, P4 ;  /* 0x0000006f14077211 */ /* 0x000fe200020f1407 */
[----:B------:R-:W-:Y:S01]  /*2140*/  IMAD.WIDE.U32 R20, R100, R108, R14 ;  /* 0x0000006c64147225 */ /* 0x000fe200078e000e */
[----:B--2---:R-:W-:-:S05]  /*2150*/  LOP3.LUT R11, R5, 0xffffe000, RZ, 0xc0, !PT ;  /* 0xffffe000050b7812 */ /* 0x004fca00078ec0ff */
[----:B------:R-:W-:-:S04]  /*2160*/  FMUL R11, R11, R88 ;  /* 0x000000580b0b7220 */ /* 0x000fc80000400000 */
[----:B------:R-:W-:Y:S01]  /*2170*/  FFMA R107, R24, R19, R11 ;  /* 0x00000013186b7223 */ /* 0x000fe2000000000b */
[----:B------:R-:W-:Y:S02]  /*2180*/  LEA.HI.X R11, R102, UR5, R113, 0x2, P3 ;  /* 0x00000005660b7c11 */ /* 0x000fe400098f1471 */
[----:B------:R-:W-:Y:S02]  /*2190*/  ISETP.GT.AND P3, PT, R3, RZ, P1 ;  /* 0x000000ff0300720c */ /* 0x000fe40000f64270 */
[----:B------:R-:W-:-:S05]  /*21a0*/  F2FP.TF32.F32.PACK_B R107, R107 ;  /* 0x0000006bff6b723e */ /* 0x000fca00024050ff */
[----:B------:R0:W-:Y:S06]  /*21b0*/  @P2 STG.E desc[UR38][R10.64], R107 ;  /* 0x0000006b0a002986 */ /* 0x0001ec000c101926 */
[----:B------:R-:W-:Y:S05]  /*21c0*/  @!P3 BRA `(.L_x_31) ;  /* 0x000000000004b947 */ /* 0x000fea0003800000 */
[----:B------:R1:W5:Y:S02]  /*21d0*/  LDG.E.LTC128B R5, desc[UR38][R6.64+0x4] ;  /* 0x0000042606057981 */ /* 0x000364000c1e1920 */
.L_x_31:
[----:B------:R-:W-:Y:S05]  /*21e0*/  BSYNC B1 ;  /* 0x0000000000017941 */ /* 0x000fea0003800000 */
.L_x_30:
[----:B-----5:R-:W-:Y:S01]  /*21f0*/  LOP3.LUT R15, R5, 0xffffe000, RZ, 0xc0, !PT ;  /* 0xffffe000050f7812 */ /* 0x020fe200078ec0ff */
[----:B------:R-:W-:Y:S01]  /*2200*/  IMAD.IADD R101, R101, 0x1, R21 ;  /* 0x0000000165657824 */ /* 0x000fe200078e0215 */
[----:B------:R-:W-:Y:S01]  /*2210*/  IADD3 R104, P2, R104, R20, RZ ;  /* 0x0000001468687210 */ /* 0x000fe20007f5e0ff */
[----:B------:R-:W-:Y:S01]  /*2220*/  IMAD.MOV.U32 R24, RZ, RZ, R5 ;  /* 0x000000ffff187224 */ /* 0x000fe200078e0005 */
[----:B------:R-:W-:Y:S01]  /*2230*/  ISETP.GT.AND P0, PT, R3, 0x8, P0 ;  /* 0x000000080300780c */ /* 0x000fe20000704270 */
[----:B------:R-:W-:Y:S02]  /*2240*/  FMUL R12, R15, R88 ;  /* 0x000000580f0c7220 */ /* 0x000fe40000400000 */
[----:B------:R-:W-:Y:S01]  /*2250*/  IMAD.X R13, R101, 0x1, R13, P2 ;  /* 0x00000001650d7824 */ /* 0x000fe200010e060d */
[----:B------:R-:W-:Y:S01]  /*2260*/  LEA R14, P2, R104, R110, 0x2 ;  /* 0x0000006e680e7211 */ /* 0x000fe200078410ff */
[----:B------:R-:W-:-:S03]  /*2270*/  FFMA R25, R25, R19, R12 ;  /* 0x0000001319197223 */ /* 0x000fc6000000000c */
[----:B------:R-:W-:Y:S02]  /*2280*/  LEA.HI.X R15, R104, R111, R13, 0x2, P2 ;  /* 0x0000006f680f7211 */ /* 0x000fe400010f140d */
[----:B------:R-:W-:-:S05]  /*2290*/  F2FP.TF32.F32.PACK_B R25, R25 ;  /* 0x00000019ff19723e */ /* 0x000fca00024050ff */
[----:B------:R2:W-:Y:S04]  /*22a0*/  @P3 STG.E desc[UR38][R10.64+0x4], R25 ;  /* 0x000004190a003986 */ /* 0x0005e8000c101926 */
[----:B------:R-:W3:Y:S01]  /*22b0*/  @P0 LDG.E.LTC128B R24, desc[UR38][R14.64] ;  /* 0x000000260e180981 */ /* 0x000ee2000c1e1920 */
[----:B------:R-:W-:Y:S01]  /*22c0*/  IADD3 R20, P2, R8, R20, RZ ;  /* 0x0000001408147210 */ /* 0x000fe20007f5e0ff */
[----:B------:R-:W-:Y:S01]  /*22d0*/  BSSY B1, `(.L_x_32) ;  /* 0x0000011000017945 */ /* 0x000fe20003800000 */
[----:B------:R-:W-:-:S03]  /*22e0*/  ISETP.GT.AND P1, PT, R3, 0x8, P1 ;  /* 0x000000080300780c */ /* 0x000fc60000f24270 */
[----:B------:R-:W-:Y:S01]  /*22f0*/  IMAD.X R21, R9, 0x1, R101, P2 ;  /* 0x0000000109157824 */ /* 0x000fe200010e0665 */
[C---:B------:R-:W-:Y:S02]  /*2300*/  SHF.L.U64.HI R9, R92.reuse, 0x2, R91 ;  /* 0x000000025c097819 */ /* 0x040fe4000001025b */
[----:B------:R-:W-:Y:S01]  /*2310*/  LEA R12, P2, R92, R10, 0x2 ;  /* 0x0000000a5c0c7211 */ /* 0x000fe200078410ff */
[----:B------:R-:W-:-:S04]  /*2320*/  IMAD.WIDE.U32 R20, R99, R106, R20 ;  /* 0x0000006a63147225 */ /* 0x000fc800078e0014 */
[----:B------:R-:W-:Y:S01]  /*2330*/  IMAD.X R13, R9, 0x1, R11, P2 ;  /* 0x00000001090d7824 */ /* 0x000fe200010e060b */
[----:B------:R-:W-:Y:S02]  /*2340*/  LEA R8, P3, R20, R110, 0x2 ;  /* 0x0000006e14087211 */ /* 0x000fe400078610ff */
[----:B---3--:R-:W-:-:S05]  /*2350*/  LOP3.LUT R5, R24, 0xffffe000, RZ, 0xc0, !PT ;  /* 0xffffe00018057812 */ /* 0x008fca00078ec0ff */
[----:B------:R-:W-:-:S04]  /*2360*/  FMUL R5, R5, R88 ;  /* 0x0000005805057220 */ /* 0x000fc80000400000 */
[----:B------:R-:W-:Y:S01]  /*2370*/  FFMA R99, R26, R19, R5 ;  /* 0x000000131a637223 */ /* 0x000fe20000000005 */
[----:B------:R-:W-:-:S04]  /*2380*/  IMAD.IADD R5, R103, 0x1, R21 ;  /* 0x0000000167057824 */ /* 0x000fc800078e0215 */
[----:B------:R-:W-:Y:S02]  /*2390*/  F2FP.TF32.F32.PACK_B R99, R99 ;  /* 0x00000063ff63723e */ /* 0x000fe400024050ff */
[----:B------:R-:W-:-:S03]  /*23a0*/  LEA.HI.X R9, R20, R111, R5, 0x2, P3 ;  /* 0x0000006f14097211 */ /* 0x000fc600018f1405 */
[----:B------:R2:W-:Y:S01]  /*23b0*/  @P0 STG.E desc[UR38][R12.64], R99 ;  /* 0x000000630c000986 */ /* 0x0005e2000c101926 */
[----:B------:R-:W-:Y:S05]  /*23c0*/  @!P1 BRA `(.L_x_33) ;  /* 0x0000000000049947 */ /* 0x000fea0003800000 */
[----:B------:R3:W5:Y:S02]  /*23d0*/  LDG.E.LTC128B R24, desc[UR38][R8.64+0x4] ;  /* 0x0000042608187981 */ /* 0x000764000c1e1920 */
.L_x_33:
[----:B------:R-:W-:Y:S05]  /*23e0*/  BSYNC B1 ;  /* 0x0000000000017941 */ /* 0x000fea0003800000 */
.L_x_32:
[----:B-----5:R-:W-:Y:S01]  /*23f0*/  LOP3.LUT R5, R24, 0xffffe000, RZ, 0xc0, !PT ;  /* 0xffffe00018057812 */ /* 0x020fe200078ec0ff */
[----:B------:R-:W-:Y:S01]  /*2400*/  BSSY B1, `(.L_x_34) ;  /* 0x0000009000017945 */ /* 0x000fe20003800000 */
[----:B------:R-:W-:-:S03]  /*2410*/  ISETP.GT.AND P0, PT, R4, 0x8, PT ;  /* 0x000000080400780c */ /* 0x000fc60003f04270 */
[----:B------:R-:W-:Y:S01]  /*2420*/  FMUL R14, R5, R88 ;  /* 0x00000058050e7220 */ /* 0x000fe20000400000 */
[----:B------:R-:W-:-:S03]  /*2430*/  ISETP.GT.AND P2, PT, R3, RZ, P0 ;  /* 0x000000ff0300720c */ /* 0x000fc60000744270 */
[----:B------:R-:W-:-:S05]  /*2440*/  FFMA R27, R27, R19, R14 ;  /* 0x000000131b1b7223 */ /* 0x000fca000000000e */
[----:B------:R-:W-:-:S05]  /*2450*/  F2FP.TF32.F32.PACK_B R27, R27 ;  /* 0x0000001bff1b723e */ /* 0x000fca00024050ff */
[----:B------:R4:W-:Y:S01]  /*2460*/  @P1 STG.E desc[UR38][R12.64+0x4], R27 ;  /* 0x0000041b0c001986 */ /* 0x0009e2000c101926 */
[----:B------:R-:W-:Y:S05]  /*2470*/  @!P2 BRA `(.L_x_35) ;  /* 0x000000000004a947 */ /* 0x000fea0003800000 */
[----:B------:R0:W5:Y:S02]  /*2480*/  LDG.E.LTC128B R24, desc[UR38][R6.64+0x20] ;  /* 0x0000202606187981 */ /* 0x000164000c1e1920 */
.L_x_35:
[----:B------:R-:W-:Y:S05]  /*2490*/  BSYNC B1 ;  /* 0x0000000000017941 */ /* 0x000fea0003800000 */
.L_x_34:
        /* <DEDUP_REMOVED lines=10> */
.L_x_37:
[----:B------:R-:W-:Y:S05]  /*2540*/  BSYNC B1 ;  /* 0x0000000000017941 */ /* 0x000fea0003800000 */
.L_x_36:
[----:B0----5:R-:W-:Y:S01]  /*2550*/  LOP3.LUT R5, R24, 0xffffe000, RZ, 0xc0, !PT ;  /* 0xffffe00018057812 */ /* 0x021fe200078ec0ff */
[----:B------:R-:W-:Y:S01]  /*2560*/  BSSY B1, `(.L_x_38) ;  /* 0x0000008000017945 */ /* 0x000fe20003800000 */
[----:B------:R-:W-:-:S03]  /*2570*/  ISETP.GT.AND P0, PT, R3, 0x8, P0 ;  /* 0x000000080300780c */ /* 0x000fc60000704270 */
[----:B------:R-:W-:-:S04]  /*2580*/  FMUL R14, R5, R88 ;  /* 0x00000058050e7220 */ /* 0x000fc80000400000 */
[----:B------:R-:W-:-:S05]  /*2590*/  FFMA R29, R29, R19, R14 ;  /* 0x000000131d1d7223 */ /* 0x000fca000000000e */
[----:B------:R-:W-:-:S05]  /*25a0*/  F2FP.TF32.F32.PACK_B R29, R29 ;  /* 0x0000001dff1d723e */ /* 0x000fca00024050ff */
[----:B------:R0:W-:Y:S01]  /*25b0*/  @P3 STG.E desc[UR38][R10.64+0x24], R29 ;  /* 0x0000241d0a003986 */ /* 0x0001e2000c101926 */
[----:B------:R-:W-:Y:S05]  /*25c0*/  @!P0 BRA `(.L_x_39) ;  /* 0x0000000000048947 */ /* 0x000fea0003800000 */
[----:B------:R0:W5:Y:S02]  /*25d0*/  LDG.E.LTC128B R24, desc[UR38][R8.64+0x20] ;  /* 0x0000202608187981 */ /* 0x000164000c1e1920 */
.L_x_39:
[----:B------:R-:W-:Y:S05]  /*25e0*/  BSYNC B1 ;  /* 0x0000000000017941 */ /* 0x000fea0003800000 */
.L_x_38:
[----:B-----5:R-:W-:Y:S01]  /*25f0*/  LOP3.LUT R5, R24, 0xffffe000, RZ, 0xc0, !PT ;  /* 0xffffe00018057812 */ /* 0x020fe200078ec0ff */
        /* <DEDUP_REMOVED lines=8> */
.L_x_41:
[----:B------:R-:W-:Y:S05]  /*2680*/  BSYNC B1 ;  /* 0x0000000000017941 */ /* 0x000fea0003800000 */
.L_x_40:
[----:B0----5:R-:W-:Y:S01]  /*2690*/  LOP3.LUT R5, R24, 0xffffe000, RZ, 0xc0, !PT ;  /* 0xffffe00018057812 */ /* 0x021fe200078ec0ff */
        /* <DEDUP_REMOVED lines=9> */
.L_x_43:
[----:B------:R-:W-:Y:S05]  /*2730*/  BSYNC B1 ;  /* 0x0000000000017941 */ /* 0x000fea0003800000 */
.L_x_42:
        /* <DEDUP_REMOVED lines=10> */
.L_x_45:
[----:B------:R-:W-:Y:S05]  /*27e0*/  BSYNC B1 ;  /* 0x0000000000017941 */ /* 0x000fea0003800000 */
.L_x_44:
        /* <DEDUP_REMOVED lines=9> */
.L_x_47:
[----:B------:R-:W-:Y:S05]  /*2880*/  BSYNC B1 ;  /* 0x0000000000017941 */ /* 0x000fea0003800000 */
.L_x_46:
        /* <DEDUP_REMOVED lines=9> */
.L_x_49:
[----:B------:R-:W-:Y:S05]  /*2920*/  BSYNC B1 ;  /* 0x0000000000017941 */ /* 0x000fea0003800000 */
.L_x_48:
        /* <DEDUP_REMOVED lines=10> */
.L_x_51:
[----:B------:R-:W-:Y:S05]  /*29d0*/  BSYNC B1 ;  /* 0x0000000000017941 */ /* 0x000fea0003800000 */
.L_x_50:
        /* <DEDUP_REMOVED lines=10> */
.L_x_53:
[----:B------:R-:W-:Y:S05]  /*2a80*/  BSYNC B1 ;  /* 0x0000000000017941 */ /* 0x000fea0003800000 */
.L_x_52:
        /* <DEDUP_REMOVED lines=9> */
.L_x_55:
[----:B------:R-:W-:Y:S05]  /*2b20*/  BSYNC B1 ;  /* 0x0000000000017941 */ /* 0x000fea0003800000 */
.L_x_54:
        /* <DEDUP_REMOVED lines=9> */
.L_x_57:
[----:B------:R-:W-:Y:S05]  /*2bc0*/  BSYNC B1 ;  /* 0x0000000000017941 */ /* 0x000fea0003800000 */
.L_x_56:
        /* <DEDUP_REMOVED lines=10> */
.L_x_59:
[----:B------:R-:W-:Y:S05]  /*2c70*/  BSYNC B1 ;  /* 0x0000000000017941 */ /* 0x000fea0003800000 */
.L_x_58:
        /* <DEDUP_REMOVED lines=10> */
.L_x_61:
[----:B------:R-:W-:Y:S05]  /*2d20*/  BSYNC B1 ;  /* 0x0000000000017941 */ /* 0x000fea0003800000 */
.L_x_60:
        /* <DEDUP_REMOVED lines=9> */
.L_x_63:
[----:B------:R-:W-:Y:S05]  /*2dc0*/  BSYNC B1 ;  /* 0x0000000000017941 */ /* 0x000fea0003800000 */
.L_x_62:
        /* <DEDUP_REMOVED lines=9> */
.L_x_65:
[----:B------:R-:W-:Y:S05]  /*2e60*/  BSYNC B1 ;  /* 0x0000000000017941 */ /* 0x000fea0003800000 */
.L_x_64:
        /* <DEDUP_REMOVED lines=10> */
.L_x_67:
[----:B------:R-:W-:Y:S05]  /*2f10*/  BSYNC B1 ;  /* 0x0000000000017941 */ /* 0x000fea0003800000 */
.L_x_66:
        /* <DEDUP_REMOVED lines=10> */
.L_x_69:
[----:B------:R-:W-:Y:S05]  /*2fc0*/  BSYNC B1 ;  /* 0x0000000000017941 */ /* 0x000fea0003800000 */
.L_x_68:
        /* <DEDUP_REMOVED lines=9> */
.L_x_71:
[----:B------:R-:W-:Y:S05]  /*3060*/  BSYNC B1 ;  /* 0x0000000000017941 */ /* 0x000fea0003800000 */
.L_x_70:
        /* <DEDUP_REMOVED lines=9> */
.L_x_73:
[----:B------:R-:W-:Y:S05]  /*3100*/  BSYNC B1 ;  /* 0x0000000000017941 */ /* 0x000fea0003800000 */
.L_x_72:
        /* <DEDUP_REMOVED lines=10> */
.L_x_75:
[----:B------:R-:W-:Y:S05]  /*31b0*/  BSYNC B1 ;  /* 0x0000000000017941 */ /* 0x000fea0003800000 */
.L_x_74:
        /* <DEDUP_REMOVED lines=10> */
.L_x_77:
[----:B------:R-:W-:Y:S05]  /*3260*/  BSYNC B1 ;  /* 0x0000000000017941 */ /* 0x000fea0003800000 */
.L_x_76:
        /* <DEDUP_REMOVED lines=9> */
.L_x_79:
[----:B------:R-:W-:Y:S05]  /*3300*/  BSYNC B1 ;  /* 0x0000000000017941 */ /* 0x000fea0003800000 */
.L_x_78:
        /* <DEDUP_REMOVED lines=9> */
.L_x_81:
[----:B------:R-:W-:Y:S05]  /*33a0*/  BSYNC B1 ;  /* 0x0000000000017941 */ /* 0x000fea0003800000 */
.L_x_80:
        /* <DEDUP_REMOVED lines=10> */
.L_x_83:
[----:B------:R-:W-:Y:S05]  /*3450*/  BSYNC B1 ;  /* 0x0000000000017941 */ /* 0x000fea0003800000 */
.L_x_82:
        /* <DEDUP_REMOVED lines=10> */
.L_x_85:
[----:B------:R-:W-:Y:S05]  /*3500*/  BSYNC B1 ;  /* 0x0000000000017941 */ /* 0x000fea0003800000 */
.L_x_84:
        /* <DEDUP_REMOVED lines=9> */
.L_x_87:
[----:B------:R-:W-:Y:S05]  /*35a0*/  BSYNC B1 ;  /* 0x0000000000017941 */ /* 0x000fea0003800000 */
.L_x_86:
        /* <DEDUP_REMOVED lines=9> */
.L_x_89:
[----:B------:R-:W-:Y:S05]  /*3640*/  BSYNC B1 ;  /* 0x0000000000017941 */ /* 0x000fea0003800000 */
.L_x_88:
        /* <DEDUP_REMOVED lines=10> */
.L_x_91:
[----:B------:R-:W-:Y:S05]  /*36f0*/  BSYNC B1 ;  /* 0x0000000000017941 */ /* 0x000fea0003800000 */
.L_x_90:
        /* <DEDUP_REMOVED lines=10> */
.L_x_93:
[----:B------:R-:W-:Y:S05]  /*37a0*/  BSYNC B1 ;  /* 0x0000000000017941 */ /* 0x000fea0003800000 */
.L_x_92:
        /* <DEDUP_REMOVED lines=9> */
.L_x_95:
[----:B------:R-:W-:Y:S05]  /*3840*/  BSYNC B1 ;  /* 0x0000000000017941 */ /* 0x000fea0003800000 */
.L_x_94:
        /* <DEDUP_REMOVED lines=9> */
.L_x_97:
[----:B------:R-:W-:Y:S05]  /*38e0*/  BSYNC B1 ;  /* 0x0000000000017941 */ /* 0x000fea0003800000 */
.L_x_96:
        /* <DEDUP_REMOVED lines=10> */
.L_x_99:
[----:B------:R-:W-:Y:S05]  /*3990*/  BSYNC B1 ;  /* 0x0000000000017941 */ /* 0x000fea0003800000 */
.L_x_98:
        /* <DEDUP_REMOVED lines=10> */
.L_x_101:
[----:B------:R-:W-:Y:S05]  /*3a40*/  BSYNC B1 ;  /* 0x0000000000017941 */ /* 0x000fea0003800000 */
.L_x_100:
        /* <DEDUP_REMOVED lines=9> */
.L_x_103:
[----:B------:R-:W-:Y:S05]  /*3ae0*/  BSYNC B1 ;  /* 0x0000000000017941 */ /* 0x000fea0003800000 */
.L_x_102:
        /* <DEDUP_REMOVED lines=9> */
.L_x_105:
[----:B------:R-:W-:Y:S05]  /*3b80*/  BSYNC B1 ;  /* 0x0000000000017941 */ /* 0x000fea0003800000 */
.L_x_104:
        /* <DEDUP_REMOVED lines=10> */
.L_x_107:
[----:B------:R-:W-:Y:S05]  /*3c30*/  BSYNC B1 ;  /* 0x0000000000017941 */ /* 0x000fea0003800000 */
.L_x_106:
        /* <DEDUP_REMOVED lines=10> */
.L_x_109:
[----:B------:R-:W-:Y:S05]  /*3ce0*/  BSYNC B1 ;  /* 0x0000000000017941 */ /* 0x000fea0003800000 */
.L_x_108:
        /* <DEDUP_REMOVED lines=9> */
.L_x_111:
[----:B------:R-:W-:Y:S05]  /*3d80*/  BSYNC B1 ;  /* 0x0000000000017941 */ /* 0x000fea0003800000 */
.L_x_110:
        /* <DEDUP_REMOVED lines=9> */
.L_x_113:
[----:B------:R-:W-:Y:S05]  /*3e20*/  BSYNC B1 ;  /* 0x0000000000017941 */ /* 0x000fea0003800000 */
.L_x_112:
        /* <DEDUP_REMOVED lines=10> */
.L_x_115:
[----:B------:R-:W-:Y:S05]  /*3ed0*/  BSYNC B1 ;  /* 0x0000000000017941 */ /* 0x000fea0003800000 */
.L_x_114:
        /* <DEDUP_REMOVED lines=10> */
.L_x_117:
[----:B------:R-:W-:Y:S05]  /*3f80*/  BSYNC B1 ;  /* 0x0000000000017941 */ /* 0x000fea0003800000 */
.L_x_116:
        /* <DEDUP_REMOVED lines=9> */
.L_x_119:
[----:B------:R-:W-:Y:S05]  /*4020*/  BSYNC B1 ;  /* 0x0000000000017941 */ /* 0x000fea0003800000 */
.L_x_118:
        /* <DEDUP_REMOVED lines=9> */
.L_x_121:
[----:B------:R-:W-:Y:S05]  /*40c0*/  BSYNC B1 ;  /* 0x0000000000017941 */ /* 0x000fea0003800000 */
.L_x_120:
        /* <DEDUP_REMOVED lines=10> */
.L_x_123:
[----:B------:R-:W-:Y:S05]  /*4170*/  BSYNC B1 ;  /* 0x0000000000017941 */ /* 0x000fea0003800000 */
.L_x_122:
        /* <DEDUP_REMOVED lines=10> */
.L_x_125:
[----:B------:R-:W-:Y:S05]  /*4220*/  BSYNC B1 ;  /* 0x0000000000017941 */ /* 0x000fea0003800000 */
.L_x_124:
        /* <DEDUP_REMOVED lines=9> */
.L_x_127:
[----:B------:R-:W-:Y:S05]  /*42c0*/  BSYNC B1 ;  /* 0x0000000000017941 */ /* 0x000fea0003800000 */
.L_x_126:
        /* <DEDUP_REMOVED lines=9> */
.L_x_129:
[----:B------:R-:W-:Y:S05]  /*4360*/  BSYNC B1 ;  /* 0x0000000000017941 */ /* 0x000fea0003800000 */
.L_x_128:
        /* <DEDUP_REMOVED lines=10> */
.L_x_131:
[----:B------:R-:W-:Y:S05]  /*4410*/  BSYNC B1 ;  /* 0x0000000000017941 */ /* 0x000fea0003800000 */
.L_x_130:
        /* <DEDUP_REMOVED lines=10> */
.L_x_133:
[----:B------:R-:W-:Y:S05]  /*44c0*/  BSYNC B1 ;  /* 0x0000000000017941 */ /* 0x000fea0003800000 */
.L_x_132:
        /* <DEDUP_REMOVED lines=9> */
.L_x_135:
[----:B------:R-:W-:Y:S05]  /*4560*/  BSYNC B1 ;  /* 0x0000000000017941 */ /* 0x000fea0003800000 */
.L_x_134:
        /* <DEDUP_REMOVED lines=9> */
.L_x_137:
[----:B------:R-:W-:Y:S05]  /*4600*/  BSYNC B1 ;  /* 0x0000000000017941 */ /* 0x000fea0003800000 */
.L_x_136:
        /* <DEDUP_REMOVED lines=10> */
.L_x_139:
[----:B------:R-:W-:Y:S05]  /*46b0*/  BSYNC B1 ;  /* 0x0000000000017941 */ /* 0x000fea0003800000 */
.L_x_138:
        /* <DEDUP_REMOVED lines=10> */
.L_x_141:
[----:B------:R-:W-:Y:S05]  /*4760*/  BSYNC B1 ;  /* 0x0000000000017941 */ /* 0x000fea0003800000 */
.L_x_140:
        /* <DEDUP_REMOVED lines=9> */
.L_x_143:
[----:B------:R-:W-:Y:S05]  /*4800*/  BSYNC B1 ;  /* 0x0000000000017941 */ /* 0x000fea0003800000 */
.L_x_142:
        /* <DEDUP_REMOVED lines=9> */
.L_x_145:
[----:B------:R-:W-:Y:S05]  /*48a0*/  BSYNC B1 ;  /* 0x0000000000017941 */ /* 0x000fea0003800000 */
.L_x_144:
        /* <DEDUP_REMOVED lines=10> */
.L_x_147:
[----:B------:R-:W-:Y:S05]  /*4950*/  BSYNC B1 ;  /* 0x0000000000017941 */ /* 0x000fea0003800000 */
.L_x_146:
[----:B-----5:R-:W-:Y:S01]  /*4960*/  LOP3.LUT R5, R24, 0xffffe000, RZ, 0xc0, !PT ;  /* 0xffffe00018057812 */ /* 0x020fe200078ec0ff */
[----:B------:R-:W-:Y:S01]  /*4970*/  BSSY B1, `(.L_x_148) ;  /* 0x000000b000017945 */ /* 0x000fe20003800000 */
[----:B------:R-:W-:Y:S01]  /*4980*/  ISETP.GT.AND P1, PT, R4, 0x79, PT ;  /* 0x000000790400780c */ /* 0x000fe20003f24270 */
[----:B------:R-:W-:Y:S02]  /*4990*/  @P2 IMAD.MOV.U32 R4, RZ, RZ, R10 ;  /* 0x000000ffff042224 */ /* 0x000fe400078e000a */
[----:B------:R-:W-:Y:S01]  /*49a0*/  FMUL R5, R5, R88 ;  /* 0x0000005805057220 */ /* 0x000fe20000400000 */
[----:B------:R-:W-:-:S03]  /*49b0*/  ISETP.GT.AND P3, PT, R3, RZ, P1 ;  /* 0x000000ff0300720c */ /* 0x000fc60000f64270 */
[----:B------:R-:W-:Y:S01]  /*49c0*/  FFMA R15, R84, R19, R5 ;  /* 0x00000013540f7223 */ /* 0x000fe20000000005 */
[----:B------:R-:W-:-:S04]  /*49d0*/  @P2 IMAD.MOV.U32 R5, RZ, RZ, R11 ;  /* 0x000000ffff052224 */ /* 0x000fc800078e000b */
[----:B------:R-:W-:-:S05]  /*49e0*/  F2FP.TF32.F32.PACK_B R15, R15 ;  /* 0x0000000fff0f723e */ /* 0x000fca00024050ff */
[----:B------:R0:W-:Y:S01]  /*49f0*/  @P2 STG.E desc[UR38][R4.64+0x1e0], R15 ;  /* 0x0001e00f04002986 */ /* 0x0001e2000c101926 */
[----:B------:R-:W-:Y:S05]  /*4a00*/  @!P3 BRA `(.L_x_149) ;  /* 0x000000000004b947 */ /* 0x000fea0003800000 */
[----:B------:R0:W5:Y:S02]  /*4a10*/  LDG.E.LTC128B R24, desc[UR38][R6.64+0x1e4] ;  /* 0x0001e42606187981 */ /* 0x000164000c1e1920 */
.L_x_149:
[----:B------:R-:W-:Y:S05]  /*4a20*/  BSYNC B1 ;  /* 0x0000000000017941 */ /* 0x000fea0003800000 */
.L_x_148:
        /* <DEDUP_REMOVED lines=9> */
.L_x_151:
[----:B------:R-:W-:Y:S05]  /*4ac0*/  BSYNC B1 ;  /* 0x0000000000017941 */ /* 0x000fea0003800000 */
.L_x_150:
[----:B-----5:R-:W-:Y:S01]  /*4ad0*/  LOP3.LUT R5, R24, 0xffffe000, RZ, 0xc0, !PT ;  /* 0xffffe00018057812 */ /* 0x020fe200078ec0ff */
[----:B------:R-:W-:Y:S01]  /*4ae0*/  @P0 IMAD.MOV.U32 R4, RZ, RZ, R12 ;  /* 0x000000ffff040224 */ /* 0x000fe200078e000c */
[----:B------:R-:W-:Y:S01]  /*4af0*/  ISETP.GT.AND P1, PT, R3, 0x8, P1 ;  /* 0x000000080300780c */ /* 0x000fe20000f24270 */
[----:B------:R-:W-:Y:S02]  /*4b00*/  BSSY B1, `(.L_x_152) ;  /* 0x0000008000017945 */ /* 0x000fe40003800000 */
[----:B------:R-:W-:-:S04]  /*4b10*/  FMUL R5, R5, R88 ;  /* 0x0000005805057220 */ /* 0x000fc80000400000 */
[----:B-1----:R-:W-:Y:S01]  /*4b20*/  FFMA R7, R86, R19, R5 ;  /* 0x0000001356077223 */ /* 0x002fe20000000005 */
[----:B------:R-:W-:-:S04]  /*4b30*/  @P0 IMAD.MOV.U32 R5, RZ, RZ, R13 ;  /* 0x000000ffff050224 */ /* 0x000fc800078e000d */
[----:B------:R-:W-:-:S05]  /*4b40*/  F2FP.TF32.F32.PACK_B R7, R7 ;  /* 0x00000007ff07723e */ /* 0x000fca00024050ff */
[----:B------:R1:W-:Y:S01]  /*4b50*/  @P0 STG.E desc[UR38][R4.64+0x1e0], R7 ;  /* 0x0001e00704000986 */ /* 0x0003e2000c101926 */
[----:B------:R-:W-:Y:S05]  /*4b60*/  @!P1 BRA `(.L_x_153) ;  /* 0x0000000000049947 */ /* 0x000fea0003800000 */
[----:B------:R0:W5:Y:S02]  /*4b70*/  LDG.E.LTC128B R24, desc[UR38][R8.64+0x1e4] ;  /* 0x0001e42608187981 */ /* 0x000164000c1e1920 */
.L_x_153:
[----:B------:R-:W-:Y:S05]  /*4b80*/  BSYNC B1 ;  /* 0x0000000000017941 */ /* 0x000fea0003800000 */
.L_x_152:
[----:B------:R-:W-:Y:S05]  /*4b90*/  @!P1 BRA `(.L_x_154) ;  /* 0x0000001000e89947 */ /* 0x000fea0003800000 */
[----:B-----5:R-:W-:-:S05]  /*4ba0*/  LOP3.LUT R3, R24, 0xffffe000, RZ, 0xc0, !PT ;  /* 0xffffe00018037812 */ /* 0x020fca00078ec0ff */
[----:B-1----:R-:W-:-:S04]  /*4bb0*/  FMUL R4, R3, R88 ;  /* 0x0000005803047220 */ /* 0x002fc80000400000 */
[----:B------:R-:W-:-:S05]  /*4bc0*/  FFMA R87, R87, R19, R4 ;  /* 0x0000001357577223 */ /* 0x000fca0000000004 */
[----:B------:R-:W-:-:S05]  /*4bd0*/  F2FP.TF32.F32.PACK_B R87, R87 ;  /* 0x00000057ff57723e */ /* 0x000fca00024050ff */
[----:B------:R1:W-:Y:S01]  /*4be0*/  STG.E desc[UR38][R12.64+0x1e4], R87 ;  /* 0x0001e4570c007986 */ /* 0x0003e2000c101926 */
[----:B------:R-:W-:Y:S05]  /*4bf0*/  BRA `(.L_x_154) ;  /* 0x0000001000d07947 */ /* 0x000fea0003800000 */
.L_x_29:
[----:B------:R-:W-:Y:S01]  /*4c00*/  ISETP.GT.AND P4, PT, R4, 0x1, PT ;  /* 0x000000010400780c */ /* 0x000fe20003f84270 */
[----:B------:R-:W-:Y:S01]  /*4c10*/  ULDC.64 UR4, c[0x0][0x5c0] ;  /* 0x0001700000047ab9 */ /* 0x000fe20000000a00 */
[-C--:B------:R-:W-:Y:S01]  /*4c20*/  FMUL R5, R24, R19.reuse ;  /* 0x0000001318057220 */ /* 0x080fe20000400000 */
[----:B------:R-:W-:Y:S01]  /*4c30*/  LEA R6, P3, R102, UR4, 0x2 ;  /* 0x0000000466067c11 */ /* 0x000fe2000f8610ff */
[-C--:B------:R-:W-:Y:S01]  /*4c40*/  FMUL R25, R25, R19.reuse ;  /* 0x0000001319197220 */ /* 0x080fe20000400000 */
[----:B------:R-:W-:Y:S01]  /*4c50*/  ISETP.GT.AND P1, PT, R3, RZ, P4 ;  /* 0x000000ff0300720c */ /* 0x000fe20002724270 */
[-C--:B------:R-:W-:Y:S01]  /*4c60*/  FMUL R11, R26, R19.reuse ;  /* 0x000000131a0b7220 */ /* 0x080fe20000400000 */
[----:B------:R-:W-:Y:S01]  /*4c70*/  LEA.HI.X R7, R102, UR5, R113, 0x2, P3 ;  /* 0x0000000566077c11 */ /* 0x000fe200098f1471 */
[----:B------:R-:W-:Y:S01]  /*4c80*/  FMUL R27, R27, R19 ;  /* 0x000000131b1b7220 */ /* 0x000fe20000400000 */
[----:B------:R-:W-:Y:S01]  /*4c90*/  F2FP.TF32.F32.PACK_B R5, R5 ;  /* 0x00000005ff05723e */ /* 0x000fe200024050ff */
[----:B------:R-:W-:Y:S01]  /*4ca0*/  FMUL R29, R29, R19 ;  /* 0x000000131d1d7220 */ /* 0x000fe20000400000 */
[----:B------:R-:W-:Y:S01]  /*4cb0*/  F2FP.TF32.F32.PACK_B R25, R25 ;  /* 0x00000019ff19723e */ /* 0x000fe200024050ff */
[-C--:B------:R-:W-:Y:S01]  /*4cc0*/  FMUL R31, R31, R19.reuse ;  /* 0x000000131f1f7220 */ /* 0x080fe20000400000 */
[C---:B------:R-:W-:Y:S01]  /*4cd0*/  SHF.L.U64.HI R9, R92.reuse, 0x2, R91 ;  /* 0x000000025c097819 */ /* 0x040fe2000001025b */
[----:B------:R0:W-:Y:S01]  /*4ce0*/  @P2 STG.E desc[UR38][R6.64], R5 ;  /* 0x0000000506002986 */ /* 0x0001e2000c101926 */
[----:B------:R-:W-:Y:S01]  /*4cf0*/  LEA R8, P3, R92, R6, 0x2 ;  /* 0x000000065c087211 */ /* 0x000fe200078610ff */
[-C--:B------:R-:W-:Y:S01]  /*4d00*/  FMUL R13, R32, R19.reuse ;  /* 0x00000013200d7220 */ /* 0x080fe20000400000 */
[C---:B------:R-:W-:Y:S01]  /*4d10*/  ISETP.GT.AND P2, PT, R4.reuse, 0x8, PT ;  /* 0x000000080400780c */ /* 0x040fe20003f44270 */
[----:B------:R-:W-:Y:S01]  /*4d20*/  @P1 STG.E desc[UR38][R6.64+0x4], R25 ;  /* 0x0000041906001986 */ /* 0x000fe2000c101926 */
[----:B------:R-:W-:Y:S01]  /*4d30*/  ISETP.GT.AND P1, PT, R4, 0x9, PT ;  /* 0x000000090400780c */ /* 0x000fe20003f24270 */
[----:B------:R-:W-:Y:S01]  /*4d40*/  IMAD.X R9, R9, 0x1, R7, P3 ;  /* 0x0000000109097824 */ /* 0x000fe200018e0607 */
[----:B------:R-:W-:Y:S01]  /*4d50*/  ISETP.GT.AND P0, PT, R3, 0x8, P0 ;  /* 0x000000080300780c */ /* 0x000fe20000704270 */
[-C--:B------:R-:W-:Y:S01]  /*4d60*/  FMUL R33, R33, R19.reuse ;  /* 0x0000001321217220 */ /* 0x080fe20000400000 */
[----:B------:R-:W-:Y:S01]  /*4d70*/  ISETP.GT.AND P4, PT, R3, 0x8, P4 ;  /* 0x000000080300780c */ /* 0x000fe20002784270 */
[-C--:B------:R-:W-:Y:S01]  /*4d80*/  FMUL R35, R35, R19.reuse ;  /* 0x0000001323237220 */ /* 0x080fe20000400000 */
[C---:B------:R-:W-:Y:S01]  /*4d90*/  ISETP.GT.AND P5, PT, R3.reuse, RZ, P2 ;  /* 0x000000ff0300720c */ /* 0x040fe200017a4270 */
[-C--:B0-----:R-:W-:Y:S01]  /*4da0*/  FMUL R5, R28, R19.reuse ;  /* 0x000000131c057220 */ /* 0x081fe20000400000 */
[----:B------:R-:W-:Y:S01]  /*4db0*/  ISETP.GT.AND P3, PT, R3, RZ, P1 ;  /* 0x000000ff0300720c */ /* 0x000fe20000f64270 */
[----:B------:R-:W-:Y:S01]  /*4dc0*/  FMUL R37, R37, R19 ;  /* 0x0000001325257220 */ /* 0x000fe20000400000 */
[----:B------:R-:W-:Y:S01]  /*4dd0*/  F2FP.TF32.F32.PACK_B R11, R11 ;  /* 0x0000000bff0b723e */ /* 0x000fe200024050ff */
[----:B------:R-:W-:Y:S01]  /*4de0*/  FMUL R39, R39, R19 ;  /* 0x0000001327277220 */ /* 0x000fe20000400000 */
[----:B------:R-:W-:Y:S01]  /*4df0*/  F2FP.TF32.F32.PACK_B R27, R27 ;  /* 0x0000001bff1b723e */ /* 0x000fe200024050ff */
[----:B------:R-:W-:Y:S01]  /*4e00*/  FMUL R41, R41, R19 ;  /* 0x0000001329297220 */ /* 0x000fe20000400000 */
[----:B------:R-:W-:Y:S01]  /*4e10*/  F2FP.TF32.F32.PACK_B R5, R5 ;  /* 0x00000005ff05723e */ /* 0x000fe200024050ff */
[----:B------:R0:W-:Y:S01]  /*4e20*/  @P0 STG.E desc[UR38][R8.64], R11 ;  /* 0x0000000b08000986 */ /* 0x0001e2000c101926 */
[----:B------:R-:W-:Y:S01]  /*4e30*/  F2FP.TF32.F32.PACK_B R29, R29 ;  /* 0x0000001dff1d723e */ /* 0x000fe200024050ff */
[-C--:B------:R-:W-:Y:S01]  /*4e40*/  FMUL R43, R43, R19.reuse ;  /* 0x000000132b2b7220 */ /* 0x080fe20000400000 */
[C---:B------:R-:W-:Y:S01]  /*4e50*/  ISETP.GT.AND P0, PT, R4.reuse, 0x10, PT ;  /* 0x000000100400780c */ /* 0x040fe20003f04270 */
[----:B------:R-:W-:Y:S01]  /*4e60*/  @P4 STG.E desc[UR38][R8.64+0x4], R27 ;  /* 0x0000041b08004986 */ /* 0x000fe2000c101926 */
[----:B------:R-:W-:Y:S01]  /*4e70*/  ISETP.GT.AND P2, PT, R3, 0x8, P2 ;  /* 0x000000080300780c */ /* 0x000fe20001744270 */
[-C--:B------:R-:W-:Y:S01]  /*4e80*/  FMUL R45, R45, R19.reuse ;  /* 0x000000132d2d7220 */ /* 0x080fe20000400000 */
[C---:B------:R-:W-:Y:S01]  /*4e90*/  ISETP.GT.AND P1, PT, R3.reuse, 0x8, P1 ;  /* 0x000000080300780c */ /* 0x040fe20000f24270 */
[----:B------:R1:W-:Y:S01]  /*4ea0*/  @P5 STG.E desc[UR38][R6.64+0x20], R5 ;  /* 0x0000200506005986 */ /* 0x0003e2000c101926 */
[----:B------:R-:W-:Y:S01]  /*4eb0*/  ISETP.GT.AND P5, PT, R3, RZ, P0 ;  /* 0x000000ff0300720c */ /* 0x000fe200007a4270 */
[----:B------:R-:W-:Y:S01]  /*4ec0*/  FMUL R47, R47, R19 ;  /* 0x000000132f2f7220 */ /* 0x000fe20000400000 */
[----:B------:R-:W-:Y:S01]  /*4ed0*/  F2FP.TF32.F32.PACK_B R31, R31 ;  /* 0x0000001fff1f723e */ /* 0x000fe200024050ff */
[----:B------:R-:W-:Y:S01]  /*4ee0*/  @P3 STG.E desc[UR38][R6.64+0x24], R29 ;  /* 0x0000241d06003986 */ /* 0x000fe2000c101926 */
[----:B------:R-:W-:Y:S01]  /*4ef0*/  ISETP.GT.AND P3, PT, R4, 0x11, PT ;  /* 0x000000110400780c */ /* 0x000fe20003f64270 */
[----:B0-----:R-:W-:Y:S01]  /*4f00*/  FMUL R11, R30, R19 ;  /* 0x000000131e0b7220 */ /* 0x001fe20000400000 */
[----:B------:R-:W-:Y:S01]  /*4f10*/  F2FP.TF32.F32.PACK_B R13, R13 ;  /* 0x0000000dff0d723e */ /* 0x000fe200024050ff */
[-C--:B------:R-:W-:Y:S01]  /*4f20*/  FMUL R49, R49, R19.reuse ;  /* 0x0000001331317220 */ /* 0x080fe20000400000 */
[----:B------:R-:W-:Y:S01]  /*4f30*/  ISETP.GT.AND P4, PT, R3, RZ, P3 ;  /* 0x000000ff0300720c */ /* 0x000fe20001f84270 */
[----:B------:R-:W-:Y:S01]  /*4f40*/  FMUL R51, R51, R19 ;  /* 0x0000001333337220 */ /* 0x000fe20000400000 */
[----:B------:R-:W-:Y:S01]  /*4f50*/  F2FP.TF32.F32.PACK_B R11, R11 ;  /* 0x0000000bff0b723e */ /* 0x000fe200024050ff */
[----:B-1----:R-:W-:Y:S01]  /*4f60*/  FMUL R5, R34, R19 ;  /* 0x0000001322057220 */ /* 0x002fe20000400000 */
[----:B------:R-:W-:Y:S01]  /*4f70*/  F2FP.TF32.F32.PACK_B R33, R33 ;  /* 0x00000021ff21723e */ /* 0x000fe200024050ff */
[-C--:B------:R-:W-:Y:S01]  /*4f80*/  FMUL R53, R53, R19.reuse ;  /* 0x0000001335357220 */ /* 0x080fe20000400000 */
[----:B------:R-:W-:Y:S01]  /*4f90*/  ISETP.GT.AND P0, PT, R3, 0x8, P0 ;  /* 0x000000080300780c */ /* 0x000fe20000704270 */
[----:B------:R0:W-:Y:S01]  /*4fa0*/  @P2 STG.E desc[UR38][R8.64+0x20], R11 ;  /* 0x0000200b08002986 */ /* 0x0001e2000c101926 */
[C---:B------:R-:W-:Y:S01]  /*4fb0*/  ISETP.GT.AND P2, PT, R4.reuse, 0x19, PT ;  /* 0x000000190400780c */ /* 0x040fe20003f44270 */
[----:B------:R-:W-:Y:S01]  /*4fc0*/  FMUL R55, R55, R19 ;  /* 0x0000001337377220 */ /* 0x000fe20000400000 */
[----:B------:R-:W-:Y:S01]  /*4fd0*/  F2FP.TF32.F32.PACK_B R5, R5 ;  /* 0x00000005ff05723e */ /* 0x000fe200024050ff */
[----:B------:R-:W-:Y:S01]  /*4fe0*/  @P1 STG.E desc[UR38][R8.64+0x24], R31 ;  /* 0x0000241f08001986 */ /* 0x000fe2000c101926 */
[----:B------:R-:W-:Y:S01]  /*4ff0*/  ISETP.GT.AND P1, PT, R4, 0x18, PT ;  /* 0x000000180400780c */ /* 0x000fe20003f24270 */
[----:B------:R-:W-:Y:S01]  /*5000*/  FMUL R57, R57, R19 ;  /* 0x0000001339397220 */ /* 0x000fe20000400000 */
[----:B------:R-:W-:Y:S01]  /*5010*/  F2FP.TF32.F32.PACK_B R35, R35 ;  /* 0x00000023ff23723e */ /* 0x000fe200024050ff */
[----:B------:R1:W-:Y:S01]  /*5020*/  @P5 STG.E desc[UR38][R6.64+0x40], R13 ;  /* 0x0000400d06005986 */ /* 0x0003e2000c101926 */
[----:B------:R-:W-:Y:S01]  /*5030*/  ISETP.GT.AND P5, PT, R3, RZ, P1 ;  /* 0x000000ff0300720c */ /* 0x000fe20000fa4270 */
[----:B------:R-:W-:Y:S01]  /*5040*/  FMUL R59, R59, R19 ;  /* 0x000000133b3b7220 */ /* 0x000fe20000400000 */
[----:B------:R-:W-:Y:S01]  /*5050*/  F2FP.TF32.F32.PACK_B R37, R37 ;  /* 0x00000025ff25723e */ /* 0x000fe200024050ff */
[----:B------:R-:W-:Y:S01]  /*5060*/  @P4 STG.E desc[UR38][R6.64+0x44], R33 ;  /* 0x0000442106004986 */ /* 0x000fe2000c101926 */
[C---:B------:R-:W-:Y:S01]  /*5070*/  ISETP.GT.AND P4, PT, R3.reuse, 0x8, P3 ;  /* 0x000000080300780c */ /* 0x040fe20001f84270 */
[-C--:B0-----:R-:W-:Y:S01]  /*5080*/  FMUL R11, R36, R19.reuse ;  /* 0x00000013240b7220 */ /* 0x081fe20000400000 */
[----:B------:R-:W-:Y:S01]  /*5090*/  ISETP.GT.AND P3, PT, R3, RZ, P2 ;  /* 0x000000ff0300720c */ /* 0x000fe20001764270 */
[----:B------:R0:W-:Y:S01]  /*50a0*/  @P0 STG.E desc[UR38][R8.64+0x40], R5 ;  /* 0x0000400508000986 */ /* 0x0001e2000c101926 */
[----:B------:R-:W-:Y:S01]  /*50b0*/  ISETP.GT.AND P0, PT, R4, 0x20, PT ;  /* 0x000000200400780c */ /* 0x000fe20003f04270 */
[----:B------:R-:W-:Y:S01]  /*50c0*/  FMUL R61, R61, R19 ;  /* 0x000000133d3d7220 */ /* 0x000fe20000400000 */
[----:B------:R-:W-:Y:S01]  /*50d0*/  F2FP.TF32.F32.PACK_B R11, R11 ;  /* 0x0000000bff0b723e */ /* 0x000fe200024050ff */
[-C--:B-1----:R-:W-:Y:S01]  /*50e0*/  FMUL R13, R40, R19.reuse ;  /* 0x00000013280d7220 */ /* 0x082fe20000400000 */
[----:B------:R-:W-:Y:S01]  /*50f0*/  ISETP.GT.AND P1, PT, R3, 0x8, P1 ;  /* 0x000000080300780c */ /* 0x000fe20000f24270 */
[----:B------:R-:W-:Y:S01]  /*5100*/  FMUL R63, R63, R19 ;  /* 0x000000133f3f7220 */ /* 0x000fe20000400000 */
[----:B------:R-:W-:Y:S01]  /*5110*/  F2FP.TF32.F32.PACK_B R39, R39 ;  /* 0x00000027ff27723e */ /* 0x000fe200024050ff */
[----:B------:R-:W-:Y:S01]  /*5120*/  FMUL R65, R65, R19 ;  /* 0x0000001341417220 */ /* 0x000fe20000400000 */
[----:B------:R-:W-:Y:S01]  /*5130*/  F2FP.TF32.F32.PACK_B R13, R13 ;  /* 0x0000000dff0d723e */ /* 0x000fe200024050ff */
[----:B------:R-:W-:Y:S01]  /*5140*/  @P4 STG.E desc[UR38][R8.64+0x44], R35 ;  /* 0x0000442308004986 */ /* 0x000fe2000c101926 */
[C---:B------:R-:W-:Y:S01]  /*5150*/  ISETP.GT.AND P4, PT, R3.reuse, 0x8, P2 ;  /* 0x000000080300780c */ /* 0x040fe20001784270 */
[-C--:B0-----:R-:W-:Y:S01]  /*5160*/  FMUL R5, R38, R19.reuse ;  /* 0x0000001326057220 */ /* 0x081fe20000400000 */
[C---:B------:R-:W-:Y:S01]  /*5170*/  ISETP.GT.AND P2, PT, R4.reuse, 0x21, PT ;  /* 0x000000210400780c */ /* 0x040fe20003f44270 */
[----:B------:R0:W-:Y:S01]  /*5180*/  @P5 STG.E desc[UR38][R6.64+0x60], R11 ;  /* 0x0000600b06005986 */ /* 0x0001e2000c101926 */
[----:B------:R-:W-:Y:S01]  /*5190*/  ISETP.GT.AND P5, PT, R3, RZ, P0 ;  /* 0x000000ff0300720c */ /* 0x000fe200007a4270 */
[----:B------:R-:W-:Y:S01]  /*51a0*/  FMUL R67, R67, R19 ;  /* 0x0000001343437220 */ /* 0x000fe20000400000 */
[----:B------:R-:W-:Y:S01]  /*51b0*/  F2FP.TF32.F32.PACK_B R5, R5 ;  /* 0x00000005ff05723e */ /* 0x000fe200024050ff */
[----:B------:R-:W-:Y:S01]  /*51c0*/  @P3 STG.E desc[UR38][R6.64+0x64], R37 ;  /* 0x0000642506003986 */ /* 0x000fe2000c101926 */
[----:B------:R-:W-:Y:S01]  /*51d0*/  ISETP.GT.AND P3, PT, R3, RZ, P2 ;  /* 0x000000ff0300720c */ /* 0x000fe20001764270 */
[----:B------:R-:W-:Y:S01]  /*51e0*/  FMUL R69, R69, R19 ;  /* 0x0000001345457220 */ /* 0x000fe20000400000 */
[----:B------:R-:W-:Y:S01]  /*51f0*/  F2FP.TF32.F32.PACK_B R41, R41 ;  /* 0x00000029ff29723e */ /* 0x000fe200024050ff */
[----:B------:R1:W-:Y:S01]  /*5200*/  @P1 STG.E desc[UR38][R8.64+0x60], R5 ;  /* 0x0000600508001986 */ /* 0x0003e2000c101926 */
[----:B------:R-:W-:Y:S01]  /*5210*/  ISETP.GT.AND P1, PT, R4, 0x28, PT ;  /* 0x000000280400780c */ /* 0x000fe20003f24270 */
[-C--:B------:R-:W-:Y:S01]  /*5220*/  FMUL R71, R71, R19.reuse ;  /* 0x0000001347477220 */ /* 0x080fe20000400000 */
[C---:B------:R-:W-:Y:S01]  /*5230*/  ISETP.GT.AND P0, PT, R3.reuse, 0x8, P0 ;  /* 0x000000080300780c */ /* 0x040fe20000704270 */
[----:B------:R-:W-:Y:S01]  /*5240*/  @P4 STG.E desc[UR38][R8.64+0x64], R39 ;  /* 0x0000642708004986 */ /* 0x000fe2000c101926 */
[C---:B------:R-:W-:Y:S01]  /*5250*/  ISETP.GT.AND P4, PT, R3.reuse, 0x8, P2 ;  /* 0x000000080300780c */ /* 0x040fe20001784270 */
[-C--:B0-----:R-:W-:Y:S01]  /*5260*/  FMUL R11, R44, R19.reuse ;  /* 0x000000132c0b7220 */ /* 0x081fe20000400000 */
[----:B------:R-:W-:Y:S01]  /*5270*/  ISETP.GT.AND P2, PT, R4, 0x29, PT ;  /* 0x000000290400780c */ /* 0x000fe20003f44270 */
[----:B------:R0:W-:Y:S01]  /*5280*/  @P5 STG.E desc[UR38][R6.64+0x80], R13 ;  /* 0x0000800d06005986 */ /* 0x0001e2000c101926 */
[----:B------:R-:W-:Y:S01]  /*5290*/  ISETP.GT.AND P5, PT, R3, RZ, P1 ;  /* 0x000000ff0300720c */ /* 0x000fe20000fa4270 */
[----:B------:R-:W-:Y:S01]  /*52a0*/  FMUL R73, R73, R19 ;  /* 0x0000001349497220 */ /* 0x000fe20000400000 */
[----:B------:R-:W-:Y:S01]  /*52b0*/  F2FP.TF32.F32.PACK_B R43, R43 ;  /* 0x0000002bff2b723e */ /* 0x000fe200024050ff */
[-C--:B-1----:R-:W-:Y:S01]  /*52c0*/  FMUL R5, R42, R19.reuse ;  /* 0x000000132a057220 */ /* 0x082fe20000400000 */
[----:B------:R-:W-:Y:S01]  /*52d0*/  @P3 STG.E desc[UR38][R6.64+0x84], R41 ;  /* 0x0000842906003986 */ /* 0x000fe2000c101926 */
[----:B------:R-:W-:Y:S01]  /*52e0*/  ISETP.GT.AND P3, PT, R3, RZ, P2 ;  /* 0x000000ff0300720c */ /* 0x000fe20001764270 */
[----:B------:R-:W-:Y:S01]  /*52f0*/  FMUL R75, R75, R19 ;  /* 0x000000134b4b7220 */ /* 0x000fe20000400000 */
[----:B------:R-:W-:Y:S01]  /*5300*/  F2FP.TF32.F32.PACK_B R11, R11 ;  /* 0x0000000bff0b723e */ /* 0x000fe200024050ff */
[----:B------:R-:W-:Y:S01]  /*5310*/  FMUL R77, R77, R19 ;  /* 0x000000134d4d7220 */ /* 0x000fe20000400000 */
[----:B------:R-:W-:Y:S01]  /*5320*/  F2FP.TF32.F32.PACK_B R5, R5 ;  /* 0x00000005ff05723e */ /* 0x000fe200024050ff */
[----:B------:R-:W-:Y:S01]  /*5330*/  FMUL R79, R79, R19 ;  /* 0x000000134f4f7220 */ /* 0x000fe20000400000 */
[----:B------:R-:W-:Y:S01]  /*5340*/  F2FP.TF32.F32.PACK_B R45, R45 ;  /* 0x0000002dff2d723e */ /* 0x000fe200024050ff */
[-C--:B0-----:R-:W-:Y:S01]  /*5350*/  FMUL R13, R48, R19.reuse ;  /* 0x00000013300d7220 */ /* 0x081fe20000400000 */
[----:B------:R-:W-:Y:S01]  /*5360*/  ISETP.GT.AND P1, PT, R3, 0x8, P1 ;  /* 0x000000080300780c */ /* 0x000fe20000f24270 */
[----:B------:R0:W-:Y:S01]  /*5370*/  @P0 STG.E desc[UR38][R8.64+0x80], R5 ;  /* 0x0000800508000986 */ /* 0x0001e2000c101926 */
[----:B------:R-:W-:Y:S01]  /*5380*/  ISETP.GT.AND P0, PT, R4, 0x30, PT ;  /* 0x000000300400780c */ /* 0x000fe20003f04270 */
[----:B------:R-:W-:Y:S01]  /*5390*/  FMUL R81, R81, R19 ;  /* 0x0000001351517220 */ /* 0x000fe20000400000 */
[----:B------:R-:W-:Y:S01]  /*53a0*/  F2FP.TF32.F32.PACK_B R47, R47 ;  /* 0x0000002fff2f723e */ /* 0x000fe200024050ff */
[----:B------:R-:W-:Y:S01]  /*53b0*/  @P4 STG.E desc[UR38][R8.64+0x84], R43 ;  /* 0x0000842b08004986 */ /* 0x000fe2000c101926 */
[C---:B------:R-:W-:Y:S01]  /*53c0*/  ISETP.GT.AND P4, PT, R3.reuse, 0x8, P2 ;  /* 0x000000080300780c */ /* 0x040fe20001784270 */
[-C--:B------:R-:W-:Y:S01]  /*53d0*/  FMUL R15, R82, R19.reuse ;  /* 0x00000013520f7220 */ /* 0x080fe20000400000 */
[----:B------:R-:W-:Y:S01]  /*53e0*/  ISETP.GT.AND P2, PT, R4, 0x31, PT ;  /* 0x000000310400780c */ /* 0x000fe20003f44270 */
[----:B------:R1:W-:Y:S01]  /*53f0*/  @P5 STG.E desc[UR38][R6.64+0xa0], R11 ;  /* 0x0000a00b06005986 */ /* 0x0003e2000c101926 */
[----:B------:R-:W-:Y:S01]  /*5400*/  ISETP.GT.AND P5, PT, R3, RZ, P0 ;  /* 0x000000ff0300720c */ /* 0x000fe200007a4270 */
[----:B------:R-:W-:Y:S01]  /*5410*/  FMUL R83, R83, R19 ;  /* 0x0000001353537220 */ /* 0x000fe20000400000 */
[----:B------:R-:W-:Y:S01]  /*5420*/  F2FP.TF32.F32.PACK_B R13, R13 ;  /* 0x0000000dff0d723e */ /* 0x000fe200024050ff */
[-C--:B0-----:R-:W-:Y:S01]  /*5430*/  FMUL R5, R46, R19.reuse ;  /* 0x000000132e057220 */ /* 0x081fe20000400000 */
[----:B------:R-:W-:Y:S01]  /*5440*/  @P3 STG.E desc[UR38][R6.64+0xa4], R45 ;  /* 0x0000a42d06003986 */ /* 0x000fe2000c101926 */
[----:B------:R-:W-:Y:S01]  /*5450*/  ISETP.GT.AND P3, PT, R3, RZ, P2 ;  /* 0x000000ff0300720c */ /* 0x000fe20001764270 */
[----:B------:R-:W-:Y:S01]  /*5460*/  FMUL R21, R84, R19 ;  /* 0x0000001354157220 */ /* 0x000fe20000400000 */
[----:B------:R-:W-:Y:S01]  /*5470*/  F2FP.TF32.F32.PACK_B R49, R49 ;  /* 0x00000031ff31723e */ /* 0x000fe200024050ff */
[----:B------:R-:W-:Y:S01]  /*5480*/  FMUL R85, R85, R19 ;  /* 0x0000001355557220 */ /* 0x000fe20000400000 */
[----:B------:R-:W-:Y:S01]  /*5490*/  F2FP.TF32.F32.PACK_B R5, R5 ;  /* 0x00000005ff05723e */ /* 0x000fe200024050ff */
[-C--:B------:R-:W-:Y:S01]  /*54a0*/  FMUL R87, R87, R19.reuse ;  /* 0x0000001357577220 */ /* 0x080fe20000400000 */
[----:B------:R-:W-:Y:S01]  /*54b0*/  ISETP.GT.AND P0, PT, R3, 0x8, P0 ;  /* 0x000000080300780c */ /* 0x000fe20000704270 */
[----:B-1----:R-:W-:Y:S01]  /*54c0*/  FMUL R11, R52, R19 ;  /* 0x00000013340b7220 */ /* 0x002fe20000400000 */
[----:B------:R-:W-:Y:S01]  /*54d0*/  F2FP.TF32.F32.PACK_B R51, R51 ;  /* 0x00000033ff33723e */ /* 0x000fe200024050ff */
[----:B------:R0:W-:Y:S01]  /*54e0*/  @P1 STG.E desc[UR38][R8.64+0xa0], R5 ;  /* 0x0000a00508001986 */ /* 0x0001e2000c101926 */
[----:B------:R-:W-:-:S02]  /*54f0*/  ISETP.GT.AND P1, PT, R4, 0x38, PT ;  /* 0x000000380400780c */ /* 0x000fc40003f24270 */
[----:B------:R-:W-:Y:S01]  /*5500*/  F2FP.TF32.F32.PACK_B R11, R11 ;  /* 0x0000000bff0b723e */ /* 0x000fe200024050ff */
[----:B------:R-:W-:Y:S01]  /*5510*/  @P4 STG.E desc[UR38][R8.64+0xa4], R47 ;  /* 0x0000a42f08004986 */ /* 0x000fe2000c101926 */
[C---:B------:R-:W-:Y:S02]  /*5520*/  ISETP.GT.AND P4, PT, R3.reuse, 0x8, P2 ;  /* 0x000000080300780c */ /* 0x040fe40001784270 */
[----:B------:R-:W-:Y:S01]  /*5530*/  ISETP.GT.AND P2, PT, R4, 0x39, PT ;  /* 0x000000390400780c */ /* 0x000fe20003f44270 */
[----:B------:R1:W-:Y:S01]  /*5540*/  @P5 STG.E desc[UR38][R6.64+0xc0], R13 ;  /* 0x0000c00d06005986 */ /* 0x0003e2000c101926 */
[C---:B------:R-:W-:Y:S02]  /*5550*/  ISETP.GT.AND P5, PT, R3.reuse, RZ, P1 ;  /* 0x000000ff0300720c */ /* 0x040fe40000fa4270 */
[----:B------:R-:W-:Y:S01]  /*5560*/  F2FP.TF32.F32.PACK_B R53, R53 ;  /* 0x00000035ff35723e */ /* 0x000fe200024050ff */
[----:B0-----:R-:W-:Y:S01]  /*5570*/  FMUL R5, R50, R19 ;  /* 0x0000001332057220 */ /* 0x001fe20000400000 */
[----:B------:R-:W-:Y:S01]  /*5580*/  @P3 STG.E desc[UR38][R6.64+0xc4], R49 ;  /* 0x0000c43106003986 */ /* 0x000fe2000c101926 */
[----:B------:R-:W-:-:S02]  /*5590*/  ISETP.GT.AND P3, PT, R3, RZ, P2 ;  /* 0x000000ff0300720c */ /* 0x000fc40001764270 */
[----:B------:R-:W-:Y:S02]  /*55a0*/  ISETP.GT.AND P1, PT, R3, 0x8, P1 ;  /* 0x000000080300780c */ /* 0x000fe40000f24270 */
[----:B------:R-:W-:Y:S01]  /*55b0*/  F2FP.TF32.F32.PACK_B R5, R5 ;  /* 0x00000005ff05723e */ /* 0x000fe200024050ff */
[----:B-1----:R-:W-:Y:S01]  /*55c0*/  FMUL R13, R56, R19 ;  /* 0x00000013380d7220 */ /* 0x002fe20000400000 */
[----:B------:R-:W-:-:S03]  /*55d0*/  F2FP.TF32.F32.PACK_B R55, R55 ;  /* 0x00000037ff37723e */ /* 0x000fc600024050ff */
[----:B------:R0:W-:Y:S01]  /*55e0*/  @P0 STG.E desc[UR38][R8.64+0xc0], R5 ;  /* 0x0000c00508000986 */ /* 0x0001e2000c101926 */
[C---:B------:R-:W-:Y:S02]  /*55f0*/  ISETP.GT.AND P0, PT, R4.reuse, 0x40, PT ;  /* 0x000000400400780c */ /* 0x040fe40003f04270 */
        /* <DEDUP_REMOVED lines=71> */
[----:B------:R-:W-:Y:S01]  /*5a70*/  @P3 STG.E desc[UR38][R6.64+0x164], R69 ;  /* 0x0001644506003986 */ /* 0x000fe2000c101926 */
[----:B0-----:R-:W-:Y:S01]  /*5a80*/  FMUL R5, R70, R19 ;  /* 0x0000001346057220 */ /* 0x001fe20000400000 */
[----:B------:R-:W-:-:S02]  /*5a90*/  ISETP.GT.AND P3, PT, R3, RZ, P2 ;  /* 0x000000ff0300720c */ /* 0x000fc40001764270 */
[----:B------:R-:W-:Y:S02]  /*5aa0*/  ISETP.GT.AND P0, PT, R3, 0x8, P0 ;  /* 0x000000080300780c */ /* 0x000fe40000704270 */
[----:B------:R-:W-:Y:S01]  /*5ab0*/  F2FP.TF32.F32.PACK_B R5, R5 ;  /* 0x00000005ff05723e */ /* 0x000fe200024050ff */
[----:B-1----:R-:W-:Y:S01]  /*5ac0*/  FMUL R11, R76, R19 ;  /* 0x000000134c0b7220 */ /* 0x002fe20000400000 */
[----:B------:R-:W-:-:S03]  /*5ad0*/  F2FP.TF32.F32.PACK_B R75, R75 ;  /* 0x0000004bff4b723e */ /* 0x000fc600024050ff */
[----:B------:R0:W-:Y:S01]  /*5ae0*/  @P1 STG.E desc[UR38][R8.64+0x160], R5 ;  /* 0x0001600508001986 */ /* 0x0001e2000c101926 */
[----:B------:R-:W-:Y:S02]  /*5af0*/  F2FP.TF32.F32.PACK_B R77, R77 ;  /* 0x0000004dff4d723e */ /* 0x000fe400024050ff */
[----:B------:R-:W-:Y:S01]  /*5b00*/  F2FP.TF32.F32.PACK_B R11, R11 ;  /* 0x0000000bff0b723e */ /* 0x000fe200024050ff */
[----:B------:R-:W-:Y:S01]  /*5b10*/  @P4 STG.E desc[UR38][R8.64+0x164], R71 ;  /* 0x0001644708004986 */ /* 0x000fe2000c101926 */
[C---:B------:R-:W-:Y:S02]  /*5b20*/  ISETP.GT.AND P4, PT, R4.reuse, 0x68, PT ;  /* 0x000000680400780c */ /* 0x040fe40003f84270 */
[----:B------:R-:W-:Y:S01]  /*5b30*/  F2FP.TF32.F32.PACK_B R79, R79 ;  /* 0x0000004fff4f723e */ /* 0x000fe200024050ff */
[----:B------:R1:W-:Y:S01]  /*5b40*/  @P5 STG.E desc[UR38][R6.64+0x180], R13 ;  /* 0x0001800d06005986 */ /* 0x0003e2000c101926 */
[----:B------:R-:W-:Y:S02]  /*5b50*/  ISETP.GT.AND P5, PT, R4, 0x69, PT ;  /* 0x000000690400780c */ /* 0x000fe40003fa4270 */
[----:B------:R-:W-:Y:S01]  /*5b60*/  F2FP.TF32.F32.PACK_B R81, R81 ;  /* 0x00000051ff51723e */ /* 0x000fe200024050ff */
[----:B------:R-:W-:Y:S01]  /*5b70*/  @P3 STG.E desc[UR38][R6.64+0x184], R73 ;  /* 0x0001844906003986 */ /* 0x000fe2000c101926 */
[C---:B------:R-:W-:Y:S01]  /*5b80*/  ISETP.GT.AND P3, PT, R3.reuse, 0x8, P2 ;  /* 0x000000080300780c */ /* 0x040fe20001764270 */
[----:B0-----:R-:W-:Y:S01]  /*5b90*/  FMUL R5, R74, R19 ;  /* 0x000000134a057220 */ /* 0x001fe20000400000 */
[----:B------:R-:W-:-:S02]  /*5ba0*/  ISETP.GT.AND P2, PT, R3, RZ, P4 ;  /* 0x000000ff0300720c */ /* 0x000fc40002744270 */
[C---:B------:R-:W-:Y:S02]  /*5bb0*/  ISETP.GT.AND P1, PT, R3.reuse, RZ, P5 ;  /* 0x000000ff0300720c */ /* 0x040fe40002f24270 */
[C---:B------:R-:W-:Y:S01]  /*5bc0*/  ISETP.GT.AND P4, PT, R3.reuse, 0x8, P4 ;  /* 0x000000080300780c */ /* 0x040fe20002784270 */
[----:B-1----:R-:W-:Y:S01]  /*5bd0*/  FMUL R13, R78, R19 ;  /* 0x000000134e0d7220 */ /* 0x002fe20000400000 */
[----:B------:R-:W-:Y:S02]  /*5be0*/  F2FP.TF32.F32.PACK_B R5, R5 ;  /* 0x00000005ff05723e */ /* 0x000fe400024050ff */
[----:B------:R-:W-:Y:S02]  /*5bf0*/  ISETP.GT.AND P5, PT, R3, 0x8, P5 ;  /* 0x000000080300780c */ /* 0x000fe40002fa4270 */
[----:B------:R-:W-:Y:S01]  /*5c00*/  F2FP.TF32.F32.PACK_B R13, R13 ;  /* 0x0000000dff0d723e */ /* 0x000fe200024050ff */
[----:B------:R0:W-:Y:S01]  /*5c10*/  @P0 STG.E desc[UR38][R8.64+0x180], R5 ;  /* 0x0001800508000986 */ /* 0x0001e2000c101926 */
[----:B------:R-:W-:-:S02]  /*5c20*/  ISETP.GT.AND P0, PT, R4, 0x79, PT ;  /* 0x000000790400780c */ /* 0x000fc40003f04270 */
[----:B------:R-:W-:Y:S01]  /*5c30*/  F2FP.TF32.F32.PACK_B R15, R15 ;  /* 0x0000000fff0f723e */ /* 0x000fe200024050ff */
[----:B------:R-:W-:Y:S01]  /*5c40*/  @P3 STG.E desc[UR38][R8.64+0x184], R75 ;  /* 0x0001844b08003986 */ /* 0x000fe2000c101926 */
[C---:B------:R-:W-:Y:S02]  /*5c50*/  ISETP.GT.AND P3, PT, R4.reuse, 0x70, PT ;  /* 0x000000700400780c */ /* 0x040fe40003f64270 */
[----:B------:R-:W-:Y:S01]  /*5c60*/  F2FP.TF32.F32.PACK_B R83, R83 ;  /* 0x00000053ff53723e */ /* 0x000fe200024050ff */
[----:B------:R1:W-:Y:S01]  /*5c70*/  @P2 STG.E desc[UR38][R6.64+0x1a0], R11 ;  /* 0x0001a00b06002986 */ /* 0x0003e2000c101926 */
[C---:B------:R-:W-:Y:S02]  /*5c80*/  ISETP.GT.AND P2, PT, R4.reuse, 0x71, PT ;  /* 0x000000710400780c */ /* 0x040fe40003f44270 */
[----:B------:R-:W-:Y:S01]  /*5c90*/  F2FP.TF32.F32.PACK_B R21, R21 ;  /* 0x00000015ff15723e */ /* 0x000fe200024050ff */
[----:B------:R-:W-:Y:S01]  /*5ca0*/  @P1 STG.E desc[UR38][R6.64+0x1a4], R77 ;  /* 0x0001a44d06001986 */ /* 0x000fe2000c101926 */
[----:B------:R-:W-:Y:S01]  /*5cb0*/  ISETP.GT.AND P1, PT, R4, 0x78, PT ;  /* 0x000000780400780c */ /* 0x000fe20003f24270 */
[----:B------:R-:W-:Y:S01]  /*5cc0*/  @P4 IMAD.MOV.U32 R4, RZ, RZ, R8 ;  /* 0x000000ffff044224 */ /* 0x000fe200078e0008 */
[----:B------:R-:W-:Y:S01]  /*5cd0*/  F2FP.TF32.F32.PACK_B R85, R85 ;  /* 0x00000055ff55723e */ /* 0x000fe200024050ff */
[----:B0-----:R-:W-:Y:S01]  /*5ce0*/  @P4 IMAD.MOV.U32 R5, RZ, RZ, R9 ;  /* 0x000000ffff054224 */ /* 0x001fe200078e0009 */
[----:B------:R-:W-:Y:S01]  /*5cf0*/  F2FP.TF32.F32.PACK_B R87, R87 ;  /* 0x00000057ff57723e */ /* 0x000fe200024050ff */
[----:B-1----:R-:W-:-:S03]  /*5d00*/  FMUL R11, R80, R19 ;  /* 0x00000013500b7220 */ /* 0x002fc60000400000 */
[----:B------:R0:W-:Y:S01]  /*5d10*/  @P4 STG.E desc[UR38][R4.64+0x1a0], R13 ;  /* 0x0001a00d04004986 */ /* 0x0001e2000c101926 */
[C---:B------:R-:W-:Y:S02]  /*5d20*/  ISETP.GT.AND P4, PT, R3.reuse, RZ, P3 ;  /* 0x000000ff0300720c */ /* 0x040fe40001f84270 */
[----:B------:R-:W-:Y:S02]  /*5d30*/  ISETP.GT.AND P3, PT, R3, 0x8, P3 ;  /* 0x000000080300780c */ /* 0x000fe40001f64270 */
[----:B------:R-:W-:Y:S01]  /*5d40*/  F2FP.TF32.F32.PACK_B R11, R11 ;  /* 0x0000000bff0b723e */ /* 0x000fe200024050ff */
[----:B0-----:R-:W-:Y:S02]  /*5d50*/  @P5 IMAD.MOV.U32 R4, RZ, RZ, R8 ;  /* 0x000000ffff045224 */ /* 0x001fe400078e0008 */
[----:B------:R-:W-:Y:S01]  /*5d60*/  FMUL R13, R86, R19 ;  /* 0x00000013560d7220 */ /* 0x000fe20000400000 */
[----:B------:R-:W-:-:S04]  /*5d70*/  @P5 IMAD.MOV.U32 R5, RZ, RZ, R9 ;  /* 0x000000ffff055224 */ /* 0x000fc800078e0009 */
[----:B------:R-:W-:Y:S01]  /*5d80*/  F2FP.TF32.F32.PACK_B R13, R13 ;  /* 0x0000000dff0d723e */ /* 0x000fe200024050ff */
[----:B------:R0:W-:Y:S01]  /*5d90*/  @P5 STG.E desc[UR38][R4.64+0x1a4], R79 ;  /* 0x0001a44f04005986 */ /* 0x0001e2000c101926 */
[C---:B------:R-:W-:Y:S02]  /*5da0*/  ISETP.GT.AND P5, PT, R3.reuse, RZ, P2 ;  /* 0x000000ff0300720c */ /* 0x040fe400017a4270 */
[----:B------:R-:W-:Y:S01]  /*5db0*/  ISETP.GT.AND P2, PT, R3, 0x8, P2 ;  /* 0x000000080300780c */ /* 0x000fe20001744270 */
[----:B0-----:R-:W-:Y:S02]  /*5dc0*/  @P4 IMAD.MOV.U32 R4, RZ, RZ, R6 ;  /* 0x000000ffff044224 */ /* 0x001fe400078e0006 */
[----:B------:R-:W-:-:S05]  /*5dd0*/  @P4 IMAD.MOV.U32 R5, RZ, RZ, R7 ;  /* 0x000000ffff054224 */ /* 0x000fca00078e0007 */
        /* <DEDUP_REMOVED lines=10> */
[----:B------:R0:W-:Y:S02]  /*5e80*/  @P3 STG.E desc[UR38][R4.64+0x1c0], R15 ;  /* 0x0001c00f04003986 */ /* 0x0001e4000c101926 */
[----:B0-----:R-:W-:Y:S02]  /*5e90*/  @P2 IMAD.MOV.U32 R4, RZ, RZ, R8 ;  /* 0x000000ffff042224 */ /* 0x001fe400078e0008 */
[----:B------:R-:W-:-:S05]  /*5ea0*/  @P2 IMAD.MOV.U32 R5, RZ, RZ, R9 ;  /* 0x000000ffff052224 */ /* 0x000fca00078e0009 */
[----:B------:R0:W-:Y:S02]  /*5eb0*/  @P2 STG.E desc[UR38][R4.64+0x1c4], R83 ;  /* 0x0001c45304002986 */ /* 0x0001e4000c101926 */
[----:B0-----:R-:W-:Y:S02]  /*5ec0*/  @P4 IMAD.MOV.U32 R4, RZ, RZ, R6 ;  /* 0x000000ffff044224 */ /* 0x001fe400078e0006 */
[----:B------:R-:W-:-:S05]  /*5ed0*/  @P4 IMAD.MOV.U32 R5, RZ, RZ, R7 ;  /* 0x000000ffff054224 */ /* 0x000fca00078e0007 */
[----:B------:R0:W-:Y:S04]  /*5ee0*/  @P4 STG.E desc[UR38][R4.64+0x1e0], R21 ;  /* 0x0001e01504004986 */ /* 0x0001e8000c101926 */
[----:B------:R1:W-:Y:S01]  /*5ef0*/  @P5 STG.E desc[UR38][R6.64+0x1e4], R85 ;  /* 0x0001e45506005986 */ /* 0x0003e2000c101926 */
[----:B0-----:R-:W-:Y:S02]  /*5f00*/  @P1 IMAD.MOV.U32 R4, RZ, RZ, R8 ;  /* 0x000000ffff041224 */ /* 0x001fe400078e0008 */
[----:B------:R-:W-:-:S05]  /*5f10*/  @P1 IMAD.MOV.U32 R5, RZ, RZ, R9 ;  /* 0x000000ffff051224 */ /* 0x000fca00078e0009 */
[----:B------:R1:W-:Y:S04]  /*5f20*/  @P1 STG.E desc[UR38][R4.64+0x1e0], R13 ;  /* 0x0001e00d04001986 */ /* 0x0003e8000c101926 */
[----:B------:R1:W-:Y:S02]  /*5f30*/  @P0 STG.E desc[UR38][R8.64+0x1e4], R87 ;  /* 0x0001e45708000986 */ /* 0x0003e4000c101926 */
.L_x_154:
[----:B------:R-:W-:Y:S05]  /*5f40*/  BSYNC B0 ;  /* 0x0000000000007941 */ /* 0x000fea0003800000 */
.L_x_28:
[----:B------:R-:W-:Y:S01]  /*5f50*/  IADD3 R16, P0, R16, UR36, RZ ;  /* 0x0000002410107c10 */ /* 0x000fe2000ff1e0ff */
[----:B------:R-:W-:Y:S01]  /*5f60*/  ULDC.64 UR4, c[0x0][0x650] ;  /* 0x0001940000047ab9 */ /* 0x000fe20000000a00 */
[----:B------:R-:W-:Y:S01]  /*5f70*/  PRMT R3, RZ, 0x7610, R3 ;  /* 0x00007610ff037816 */ /* 0x000fe20000000003 */
[----:B------:R-:W-:Y:S01]  /*5f80*/  IMAD.MOV.U32 R100, RZ, RZ, -0x1 ;  /* 0xffffffffff647424 */ /* 0x000fe200078e00ff */
[----:B------:R-:W-:Y:S01]  /*5f90*/  IADD3.X R17, R17, UR42, RZ, P0, !PT ;  /* 0x0000002a11117c10 */ /* 0x000fe200087fe4ff */
[----:B--2---:R-:W-:Y:S01]  /*5fa0*/  IMAD.MOV.U32 R99, RZ, RZ, -0x1 ;  /* 0xffffffffff637424 */ /* 0x004fe200078e00ff */
[----:B------:R-:W-:-:S04]  /*5fb0*/  ISETP.GE.U32.AND P0, PT, R16, UR4, PT ;  /* 0x0000000410007c0c */ /* 0x000fc8000bf06070 */
[----:B------:R-:W-:-:S13]  /*5fc0*/  ISETP.GE.U32.AND.EX P0, PT, R17, UR5, PT, P0 ;  /* 0x0000000511007c0c */ /* 0x000fda000bf06100 */
[----:B------:R-:W-:Y:S05]  /*5fd0*/  @P0 BRA `(.L_x_155) ;  /* 0x00000004004c0947 */ /* 0x000fea0003800000 */
[----:B0-----:R-:W0:Y:S01]  /*5fe0*/  LDC.64 R10, c[0x0][0x628] ;  /* 0x00018a00ff0a7b82 */ /* 0x001e220000000a00 */
[----:B-1--4-:R-:W1:Y:S01]  /*5ff0*/  S2R R12, SR_CTAID.X ;  /* 0x00000000000c7919 */ /* 0x012e620000002500 */
[----:B---3--:R-:W-:Y:S02]  /*6000*/  IMAD.MOV.U32 R8, RZ, RZ, R16 ;  /* 0x000000ffff087224 */ /* 0x008fe400078e0010 */
[----:B------:R-:W-:Y:S01]  /*6010*/  IMAD.MOV.U32 R9, RZ, RZ, R17 ;  /* 0x000000ffff097224 */ /* 0x000fe200078e0011 */
[----:B------:R-:W2:Y:S03]  /*6020*/  S2R R20, SR_CTAID.Y ;  /* 0x0000000000147919 */ /* 0x000ea60000002600 */
[----:B------:R-:W3:Y:S08]  /*6030*/  LDC R0, c[0x0][0x630] ;  /* 0x00018c00ff007b82 */ /* 0x000ef00000000800 */
[----:B------:R-:W4:Y:S01]  /*6040*/  LDC.64 R14, c[0x0][0x620] ;  /* 0x00018800ff0e7b82 */ /* 0x000f220000000a00 */
[----:B0-----:R-:W-:-:S04]  /*6050*/  ISETP.NE.U32.AND P0, PT, R10, RZ, PT ;  /* 0x000000ff0a00720c */ /* 0x001fc80003f05070 */
[----:B------:R-:W-:-:S13]  /*6060*/  ISETP.NE.AND.EX P0, PT, R11, RZ, PT, P0 ;  /* 0x000000ff0b00720c */ /* 0x000fda0003f05300 */
[----:B-1234-:R-:W-:Y:S05]  /*6070*/  @!P0 BRA `(.L_x_156) ;  /* 0x0000000000288947 */ /* 0x01efea0003800000 */
        /* <DEDUP_REMOVED lines=10> */
.L_x_156:
[-CC-:B------:R-:W-:Y:S01]  /*6120*/  SHF.R.U64 R99, R8, R0.reuse, R9.reuse ;  /* 0x0000000008637219 */ /* 0x180fe20000001209 */
[----:B------:R-:W0:Y:S01]  /*6130*/  LDC.64 R26, c[0x0][0x640] ;  /* 0x00019000ff1a7b82 */ /* 0x000e220000000a00 */
[----:B------:R-:W-:Y:S01]  /*6140*/  SHF.R.U32.HI R0, RZ, R0, R9 ;  /* 0x00000000ff007219 */ /* 0x000fe20000011609 */
[----:B------:R-:W-:Y:S01]  /*6150*/  ULDC UR4, c[0x0][0x150] ;  /* 0x0000540000047ab9 */ /* 0x000fe20000000800 */
[----:B------:R-:W-:Y:S02]  /*6160*/  IADD3 R3, P0, RZ, -R99, RZ ;  /* 0x80000063ff037210 */ /* 0x000fe40007f1e0ff */
[----:B------:R-:W-:-:S03]  /*6170*/  I2FP.F32.U32 R7, R12 ;  /* 0x0000000c00077245 */ /* 0x000fc60000201000 */
[----:B------:R-:W1:Y:S01]  /*6180*/  LDC R6, c[0x0][0x618] ;  /* 0x00018600ff067b82 */ /* 0x000e620000000800 */
[----:B------:R-:W-:Y:S02]  /*6190*/  IMAD.X R5, RZ, RZ, ~R0, P0 ;  /* 0x000000ffff057224 */ /* 0x000fe400000e0e00 */
[----:B------:R-:W-:Y:S01]  /*61a0*/  FMUL R7, R7, UR4 ;  /* 0x0000000407077c20 */ /* 0x000fe20008400000 */
[----:B------:R-:W-:Y:S01]  /*61b0*/  ULDC UR4, c[0x0][0x154] ;  /* 0x0000550000047ab9 */ /* 0x000fe20000000800 */
[-C--:B------:R-:W-:Y:S02]  /*61c0*/  IMAD R0, R5, R14.reuse, RZ ;  /* 0x0000000e05007224 */ /* 0x080fe400078e02ff */
[C---:B------:R-:W-:Y:S01]  /*61d0*/  IMAD.WIDE.U32 R4, R3.reuse, R14, R16 ;  /* 0x0000000e03047225 */ /* 0x040fe200078e0010 */
[----:B------:R-:W2:Y:S01]  /*61e0*/  LDC R8, c[0x0][0x608] ;  /* 0x00018200ff087b82 */ /* 0x000ea20000000800 */
[----:B------:R-:W3:Y:S02]  /*61f0*/  F2I.U32.TRUNC.NTZ R7, R7 ;  /* 0x0000000700077305 */ /* 0x000ee4000020f000 */
[----:B------:R-:W-:Y:S01]  /*6200*/  IMAD R3, R3, R15, R0 ;  /* 0x0000000f03037224 */ /* 0x000fe200078e0200 */
[----:B------:R-:W-:-:S03]  /*6210*/  I2FP.F32.U32 R0, R20 ;  /* 0x0000001400007245 */ /* 0x000fc60000201000 */
[----:B------:R-:W-:Y:S01]  /*6220*/  IMAD.IADD R3, R5, 0x1, R3 ;  /* 0x0000000105037824 */ /* 0x000fe200078e0203 */
[----:B------:R-:W4:Y:S01]  /*6230*/  LDC R11, c[0x0][0x658] ;  /* 0x00019600ff0b7b82 */ /* 0x000f220000000800 */
[----:B0-----:R-:W-:-:S04]  /*6240*/  ISETP.NE.U32.AND P0, PT, R26, RZ, PT ;  /* 0x000000ff1a00720c */ /* 0x001fc80003f05070 */
[----:B------:R-:W-:-:S03]  /*6250*/  ISETP.NE.AND.EX P0, PT, R27, RZ, PT, P0 ;  /* 0x000000ff1b00720c */ /* 0x000fc60003f05300 */
[----:B------:R-:W0:Y:S01]  /*6260*/  LDC R9, c[0x0][0x144] ;  /* 0x00005100ff097b82 */ /* 0x000e220000000800 */
[-C--:B-1----:R-:W-:Y:S01]  /*6270*/  SHF.R.U64 R10, R4, R6.reuse, R3 ;  /* 0x00000006040a7219 */ /* 0x082fe20000001203 */
[----:B---3--:R-:W-:Y:S01]  /*6280*/  IMAD.MOV R7, RZ, RZ, -R7 ;  /* 0x000000ffff077224 */ /* 0x008fe200078e0a07 */
[----:B------:R-:W-:Y:S01]  /*6290*/  SHF.R.U32.HI R3, RZ, R6, R3 ;  /* 0x00000006ff037219 */ /* 0x000fe20000011603 */
[----:B------:R-:W-:-:S04]  /*62a0*/  FMUL R6, R0, UR4 ;  /* 0x0000000400067c20 */ /* 0x000fc80008400000 */
[----:B------:R-:W1:Y:S01]  /*62b0*/  LDC R21, c[0x0][0x148] ;  /* 0x00005200ff157b82 */ /* 0x000e620000000800 */
[----:B------:R3:W0:Y:S01]  /*62c0*/  F2I.U32.TRUNC.NTZ R14, R6 ;  /* 0x00000006000e7305 */ /* 0x000622000020f000 */
[-CC-:B--2---:R-:W-:Y:S02]  /*62d0*/  SHF.R.U64 R13, R10, R8.reuse, R3.reuse ;  /* 0x000000080a0d7219 */ /* 0x184fe40000001203 */
[----:B------:R-:W-:-:S04]  /*62e0*/  SHF.R.U32.HI R0, RZ, R8, R3 ;  /* 0x00000008ff007219 */ /* 0x000fc80000011603 */
[----:B-----5:R-:W2:Y:S01]  /*62f0*/  LDC R24, c[0x0][0x648] ;  /* 0x00019200ff187b82 */ /* 0x020ea20000000800 */
[-CC-:B----4-:R-:W-:Y:S02]  /*6300*/  SHF.R.U64 R15, R13, R11.reuse, R0.reuse ;  /* 0x0000000b0d0f7219 */ /* 0x190fe40000001200 */
[----:B------:R-:W-:-:S03]  /*6310*/  SHF.R.U32.HI R5, RZ, R11, R0 ;  /* 0x0000000bff057219 */ /* 0x000fc60000011600 */
[----:B------:R-:W-:Y:S02]  /*6320*/  IMAD.MOV.U32 R4, RZ, RZ, R15 ;  /* 0x000000ffff047224 */ /* 0x000fe400078e000f */
[----:B------:R-:W4:Y:S01]  /*6330*/  LDC R28, c[0x0][0x638] ;  /* 0x00018e00ff1c7b82 */ /* 0x000f220000000800 */
[----:B0-----:R-:W-:-:S07]  /*6340*/  IMAD R25, R9, R7, R12 ;  /* 0x0000000709197224 */ /* 0x001fce00078e020c */
[----:B------:R-:W0:Y:S08]  /*6350*/  LDC R29, c[0x0][0x610] ;  /* 0x00018400ff1d7b82 */ /* 0x000e300000000800 */
[----:B------:R-:W0:Y:S01]  /*6360*/  LDC R30, c[0x0][0x600] ;  /* 0x00018000ff1e7b82 */ /* 0x000e220000000800 */
[----:B-123--:R-:W-:Y:S05]  /*6370*/  @!P0 BRA `(.L_x_157) ;  /* 0x0000000000288947 */ /* 0x00efea0003800000 */
        /* <DEDUP_REMOVED lines=10> */
.L_x_157:
[----:B------:R-:W-:Y:S01]  /*6420*/  ISETP.NE.AND P0, PT, R2, 0x1, PT ;  /* 0x000000010200780c */ /* 0x000fe20003f05270 */
[----:B------:R-:W-:Y:S01]  /*6430*/  IMAD.MOV R14, RZ, RZ, -R14 ;  /* 0x000000ffff0e7224 */ /* 0x000fe200078e0a0e */
[----:B------:R-:W-:Y:S02]  /*6440*/  SHF.R.U64 R0, R4, R24, R5 ;  /* 0x0000001804007219 */ /* 0x000fe40000001205 */
[----:B------:R-:W-:Y:S02]  /*6450*/  LOP3.LUT R3, R13, R96, RZ, 0xc0, !PT ;  /* 0x000000600d037212 */ /* 0x000fe400078ec0ff */
[----:B------:R-:W-:Y:S01]  /*6460*/  LOP3.LUT R10, R10, R95, RZ, 0xc0, !PT ;  /* 0x0000005f0a0a7212 */ /* 0x000fe200078ec0ff */
[----:B------:R-:W-:Y:S02]  /*6470*/  IMAD.MOV R4, RZ, RZ, -R0 ;  /* 0x000000ffff047224 */ /* 0x000fe400078e0a00 */
[----:B------:R-:W-:Y:S02]  /*6480*/  IMAD R0, R90, R0, R3 ;  /* 0x000000005a007224 */ /* 0x000fe400078e0203 */
[----:B----4-:R-:W-:-:S02]  /*6490*/  IMAD R3, R4, R28, R15 ;  /* 0x0000001c04037224 */ /* 0x010fc400078e020f */
[----:B------:R-:W-:Y:S02]  /*64a0*/  @P0 IMAD R25, R21, R14, R20 ;  /* 0x0000000e15190224 */ /* 0x000fe400078e0214 */
[----:B0-----:R-:W-:Y:S02]  /*64b0*/  IMAD R5, R3, R30, R10 ;  /* 0x0000001e03057224 */ /* 0x001fe400078e020a */
[----:B------:R-:W-:Y:S02]  /*64c0*/  IMAD R0, R0, R29, R25 ;  /* 0x0000001d00007224 */ /* 0x000fe400078e0219 */
[----:B------:R-:W-:-:S03]  /*64d0*/  IMAD.MOV.U32 R4, RZ, RZ, 0x1 ;  /* 0x00000001ff047424 */ /* 0x000fc600078e00ff */
[----:B------:R-:W-:Y:S02]  /*64e0*/  SEL R100, R5, R0, !P0 ;  /* 0x0000000005647207 */ /* 0x000fe40004000000 */
[----:B------:R-:W-:Y:S02]  /*64f0*/  PRMT R3, R4, 0x7610, R3 ;  /* 0x0000761004037816 */ /* 0x000fe40000000003 */
[----:B------:R-:W-:-:S07]  /*6500*/  SEL R0, R0, R5, !P0 ;  /* 0x0000000500007207 */ /* 0x000fce0004000000 */
.L_x_155:
[----:B------:R-:W-:Y:S01]  /*6510*/  UIMAD.WIDE.U32 UR4, UR41, 0x24924925, URZ ;  /* 0x24924925290478a5 */ /* 0x000fe2000f8e003f */
[----:B------:R-:W-:Y:S01]  /*6520*/  LOP3.LUT P0, RZ, R3, 0xff, RZ, 0xc0, !PT ;  /* 0x000000ff03ff7812 */ /* 0x000fe2000780c0ff */
[----:B------:R-:W-:Y:S02]  /*6530*/  IMAD.MOV.U32 R101, RZ, RZ, R0 ;  /* 0x000000ffff657224 */ /* 0x000fe400078e0000 */
[----:B------:R-:W-:-:S04]  /*6540*/  UIADD3 UR4, UR41, -UR5, URZ ;  /* 0x8000000529047290 */ /* 0x000fc8000fffe03f */
[----:B------:R-:W-:-:S04]  /*6550*/  ULEA.HI UR4, UR4, UR5, URZ, 0x1f ;  /* 0x0000000504047291 */ /* 0x000fc8000f8ff83f */
[----:B------:R-:W-:-:S04]  /*6560*/  USHF.R.U32.HI UR4, URZ, 0x2, UR4 ;  /* 0x000000023f047899 */ /* 0x000fc80008011604 */
[----:B------:R-:W-:Y:S01]  /*6570*/  UIMAD UR41, UR4, -0x7, UR41 ;  /* 0xfffffff9042978a4 */ /* 0x000fe2000f8e0229 */
[----:B------:R-:W-:Y:S11]  /*6580*/  @P0 BRA `(.L_x_158) ;  /* 0xffffffac00240947 */ /* 0x000ff6000383ffff */
[----:B------:R-:W-:Y:S05]  /*6590*/  EXIT ;  /* 0x000000000000794d */ /* 0x000fea0003800000 */
.L_x_3:
        /* <DEDUP_REMOVED lines=26> */
.L_x_160:
[--C-:B------:R-:W-:Y:S01]  /*6740*/  SHF.R.U64 R14, R12, R20, R13.reuse ;  /* 0x000000140c0e7219 */ /* 0x100fe2000000120d */
[----:B------:R-:W0:Y:S01]  /*6750*/  LDC R24, c[0x0][0x618] ;  /* 0x00018600ff187b82 */ /* 0x000e220000000800 */
[----:B------:R-:W-:Y:S01]  /*6760*/  I2FP.F32.U32 R8, R6 ;  /* 0x0000000600087245 */ /* 0x000fe20000201000 */
[----:B------:R-:W-:Y:S01]  /*6770*/  ULDC UR4, c[0x0][0x150] ;  /* 0x0000540000047ab9 */ /* 0x000fe20000000800 */
[----:B------:R-:W-:Y:S02]  /*6780*/  SHF.R.U32.HI R7, RZ, R20, R13 ;  /* 0x00000014ff077219 */ /* 0x000fe4000001160d */
[----:B------:R-:W-:Y:S01]  /*6790*/  IADD3 R11, P0, RZ, -R14, RZ ;  /* 0x8000000eff0b7210 */ /* 0x000fe20007f1e0ff */
[----:B------:R-:W-:Y:S01]  /*67a0*/  FMUL R13, R8, UR4 ;  /* 0x00000004080d7c20 */ /* 0x000fe20008400000 */
[----:B------:R-:W-:Y:S01]  /*67b0*/  ULDC UR4, c[0x0][0x154] ;  /* 0x0000550000047ab9 */ /* 0x000fe20000000800 */
[----:B------:R-:W1:Y:S02]  /*67c0*/  LDC.64 R26, c[0x0][0x640] ;  /* 0x00019000ff1a7b82 */ /* 0x000e640000000a00 */
[----:B------:R-:W-:-:S02]  /*67d0*/  IMAD.X R7, RZ, RZ, ~R7, P0 ;  /* 0x000000ffff077224 */ /* 0x000fc400000e0e07 */
[----:B------:R-:W2:Y:S01]  /*67e0*/  F2I.U32.TRUNC.NTZ R13, R13 ;  /* 0x0000000d000d7305 */ /* 0x000ea2000020f000 */
[----:B------:R-:W-:-:S03]  /*67f0*/  IMAD.WIDE.U32 R8, R11, R22, R16 ;  /* 0x000000160b087225 */ /* 0x000fc600078e0010 */
[----:B------:R-:W3:Y:S01]  /*6800*/  LDC R15, c[0x0][0x144] ;  /* 0x00005100ff0f7b82 */ /* 0x000ee20000000800 */
[----:B------:R-:W-:-:S04]  /*6810*/  IMAD R10, R7, R22, RZ ;  /* 0x00000016070a7224 */ /* 0x000fc800078e02ff */
[----:B------:R-:W-:Y:S02]  /*6820*/  IMAD R7, R11, R23, R10 ;  /* 0x000000170b077224 */ /* 0x000fe400078e020a */
[----:B------:R-:W-:Y:S01]  /*6830*/  IMAD.MOV.U32 R10, RZ, RZ, -0x1 ;  /* 0xffffffffff0a7424 */ /* 0x000fe200078e00ff */
[----:B------:R-:W4:Y:S01]  /*6840*/  LDC R20, c[0x0][0x608] ;  /* 0x00018200ff147b82 */ /* 0x000f220000000800 */
[----:B------:R-:W-:Y:S01]  /*6850*/  IMAD.IADD R7, R9, 0x1, R7 ;  /* 0x0000000109077824 */ /* 0x000fe200078e0207 */
[----:B------:R-:W-:-:S04]  /*6860*/  I2FP.F32.U32 R9, R5 ;  /* 0x0000000500097245 */ /* 0x000fc80000201000 */
[-C--:B0-----:R-:W-:Y:S01]  /*6870*/  SHF.R.U64 R12, R8, R24.reuse, R7 ;  /* 0x00000018080c7219 */ /* 0x081fe20000001207 */
[----:B--2---:R-:W-:Y:S01]  /*6880*/  IMAD.MOV R8, RZ, RZ, -R13 ;  /* 0x000000ffff087224 */ /* 0x004fe200078e0a0d */
[----:B------:R-:W0:Y:S01]  /*6890*/  LDC R11, c[0x0][0x658] ;  /* 0x00019600ff0b7b82 */ /* 0x000e220000000800 */
[----:B-1----:R-:W-:Y:S01]  /*68a0*/  ISETP.NE.U32.AND P0, PT, R26, RZ, PT ;  /* 0x000000ff1a00720c */ /* 0x002fe20003f05070 */
[----:B------:R-:W-:Y:S01]  /*68b0*/  FMUL R9, R9, UR4 ;  /* 0x0000000409097c20 */ /* 0x000fe20008400000 */
[----:B------:R-:W-:Y:S02]  /*68c0*/  SHF.R.U32.HI R7, RZ, R24, R7 ;  /* 0x00000018ff077219 */ /* 0x000fe40000011607 */
[----:B------:R-:W-:-:S03]  /*68d0*/  ISETP.NE.AND.EX P0, PT, R27, RZ, PT, P0 ;  /* 0x000000ff1b00720c */ /* 0x000fc60003f05300 */
[----:B------:R-:W1:Y:S01]  /*68e0*/  LDC R22, c[0x0][0x148] ;  /* 0x00005200ff167b82 */ /* 0x000e620000000800 */
[----:B---3--:R-:W-:Y:S02]  /*68f0*/  IMAD R23, R15, R8, R6 ;  /* 0x000000080f177224 */ /* 0x008fe400078e0206 */
[----:B------:R-:W-:-:S05]  /*6900*/  IMAD.MOV.U32 R8, RZ, RZ, 0x1 ;  /* 0x00000001ff087424 */ /* 0x000fca00078e00ff */
[----:B------:R-:W2:Y:S01]  /*6910*/  LDC R21, c[0x0][0x600] ;  /* 0x00018000ff157b82 */ /* 0x000ea20000000800 */
[-CC-:B----4-:R-:W-:Y:S02]  /*6920*/  SHF.R.U64 R15, R12, R20.reuse, R7.reuse ;  /* 0x000000140c0f7219 */ /* 0x190fe40000001207 */
[----:B------:R-:W-:Y:S02]  /*6930*/  SHF.R.U32.HI R6, RZ, R20, R7 ;  /* 0x00000014ff067219 */ /* 0x000fe40000011607 */
[----:B------:R3:W4:Y:S03]  /*6940*/  F2I.U32.TRUNC.NTZ R20, R9 ;  /* 0x0000000900147305 */ /* 0x000726000020f000 */
[----:B------:R-:W1:Y:S01]  /*6950*/  LDC R25, c[0x0][0x648] ;  /* 0x00019200ff197b82 */ /* 0x000e620000000800 */
[-C--:B0-----:R-:W-:Y:S02]  /*6960*/  SHF.R.U64 R19, R15, R11.reuse, R6 ;  /* 0x0000000b0f137219 */ /* 0x081fe40000001206 */
[----:B------:R-:W-:-:S02]  /*6970*/  SHF.L.U32 R10, R10, R11, RZ ;  /* 0x0000000b0a0a7219 */ /* 0x000fc400000006ff */
[-C--:B------:R-:W-:Y:S01]  /*6980*/  SHF.R.U32.HI R7, RZ, R11.reuse, R6 ;  /* 0x0000000bff077219 */ /* 0x080fe20000011606 */
[----:B------:R-:W-:Y:S01]  /*6990*/  IMAD.MOV.U32 R6, RZ, RZ, R19 ;  /* 0x000000ffff067224 */ /* 0x000fe200078e0013 */
[----:B------:R-:W-:Y:S01]  /*69a0*/  SHF.L.U32 R24, R8, R11, RZ ;  /* 0x0000000b08187219 */ /* 0x000fe200000006ff */
[----:B------:R-:W0:Y:S01]  /*69b0*/  LDC R28, c[0x0][0x638] ;  /* 0x00018e00ff1c7b82 */ /* 0x000e220000000800 */
[----:B------:R-:W-:-:S07]  /*69c0*/  LOP3.LUT R30, RZ, R10, RZ, 0x33, !PT ;  /* 0x0000000aff1e7212 */ /* 0x000fce00078e33ff */
[----:B------:R-:W0:Y:S01]  /*69d0*/  LDC R29, c[0x0][0x610] ;  /* 0x00018400ff1d7b82 */ /* 0x000e220000000800 */
[----:B---34-:R-:W-:Y:S05]  /*69e0*/  @!P0 BRA `(.L_x_161) ;  /* 0x0000000000288947 */ /* 0x018fea0003800000 */
[----:B------:R-:W3:Y:S02]  /*69f0*/  LDC R6, c[0x0][0x64c] ;  /* 0x00019300ff067b82 */ /* 0x000ee40000000800 */
[----:B---3--:R-:W-:-:S05]  /*6a00*/  IADD3 R11, P0, R19, R6, RZ ;  /* 0x00000006130b7210 */ /* 0x008fca0007f1e0ff */
        /* <DEDUP_REMOVED lines=8> */
.L_x_161:
[----:B------:R-:W-:Y:S01]  /*6a90*/  ISETP.NE.AND P0, PT, R2, 0x1, PT ;  /* 0x000000010200780c */ /* 0x000fe20003f05270 */
[----:B--2---:R-:W-:Y:S01]  /*6aa0*/  VIADD R9, R21, 0xffffffff ;  /* 0xffffffff15097836 */ /* 0x004fe20000000000 */
[----:B-1----:R-:W-:Y:S01]  /*6ab0*/  SHF.R.U64 R7, R6, R25, R7 ;  /* 0x0000001906077219 */ /* 0x002fe20000001207 */
[----:B------:R-:W-:Y:S01]  /*6ac0*/  IMAD.MOV R20, RZ, RZ, -R20 ;  /* 0x000000ffff147224 */ /* 0x000fe200078e0a14 */
[----:B------:R-:W-:Y:S02]  /*6ad0*/  LOP3.LUT R6, R15, R30, RZ, 0xc0, !PT ;  /* 0x0000001e0f067212 */ /* 0x000fe400078ec0ff */
[----:B------:R-:W-:Y:S01]  /*6ae0*/  LOP3.LUT R12, R12, R9, RZ, 0xc0, !PT ;  /* 0x000000090c0c7212 */ /* 0x000fe200078ec0ff */
[----:B------:R-:W-:Y:S02]  /*6af0*/  IMAD.MOV R8, RZ, RZ, -R7 ;  /* 0x000000ffff087224 */ /* 0x000fe400078e0a07 */
[----:B------:R-:W-:Y:S02]  /*6b00*/  IMAD R6, R24, R7, R6 ;  /* 0x0000000718067224 */ /* 0x000fe400078e0206 */
[----:B------:R-:W-:-:S02]  /*6b10*/  IMAD.MOV.U32 R9, RZ, RZ, 0x1 ;  /* 0x00000001ff097424 */ /* 0x000fc400078e00ff */
[----:B------:R-:W-:Y:S02]  /*6b20*/  @P0 IMAD R23, R22, R20, R5 ;  /* 0x0000001416170224 */ /* 0x000fe400078e0205 */
[----:B0-----:R-:W-:Y:S02]  /*6b30*/  IMAD R5, R8, R28, R19 ;  /* 0x0000001c08057224 */ /* 0x001fe400078e0213 */
[----:B------:R-:W-:Y:S02]  /*6b40*/  IMAD R19, R6, R29, R23 ;  /* 0x0000001d06137224 */ /* 0x000fe400078e0217 */
[----:B------:R-:W-:Y:S02]  /*6b50*/  IMAD R6, R5, R21, R12 ;  /* 0x0000001505067224 */ /* 0x000fe400078e020c */
[----:B------:R-:W-:-:S03]  /*6b60*/  IMAD.MOV.U32 R8, RZ, RZ, R14 ;  /* 0x000000ffff087224 */ /* 0x000fc600078e000e */
[----:B------:R-:W-:Y:S02]  /*6b70*/  SEL R20, R6, R19, !P0 ;  /* 0x0000001306147207 */ /* 0x000fe40004000000 */
[----:B------:R-:W-:-:S07]  /*6b80*/  SEL R19, R19, R6, !P0 ;  /* 0x0000000613137207 */ /* 0x000fce0004000000 */
.L_x_159:
[----:B------:R-:W-:-:S08]  /*6b90*/  NOP ;  /* 0x0000000000007918 */ /* 0x000fd00000000000 */
[----:B------:R-:W0:-:S00]  /*6ba0*/  USETMAXREG.DEALLOC.CTAPOOL 0x28 ;  /* 0x00000028000079c8 */ /* 0x000e0000080e0500 */
[----:B0-----:R-:W-:-:S13]  /*6bb0*/  ISETP.NE.AND P0, PT, R0, RZ, PT ;  /* 0x000000ff0000720c */ /* 0x001fda0003f05270 */
[----:B------:R-:W-:Y:S05]  /*6bc0*/  @P0 EXIT ;  /* 0x000000000000094d */ /* 0x000fea0003800000 */
[----:B------:R-:W-:Y:S01]  /*6bd0*/  LOP3.LUT P0, RZ, R9, 0xff, RZ, 0xc0, !PT ;  /* 0x000000ff09ff7812 */ /* 0x000fe2000780c0ff */
[----:B------:R-:W-:Y:S02]  /*6be0*/  IMAD.MOV.U32 R0, RZ, RZ, 0x1 ;  /* 0x00000001ff007424 */ /* 0x000fe400078e00ff */
[----:B------:R-:W-:-:S10]  /*6bf0*/  IMAD.MOV.U32 R12, RZ, RZ, RZ ;  /* 0x000000ffff0c7224 */ /* 0x000fd400078e00ff */
[----:B------:R-:W-:Y:S05]  /*6c00*/  @!P0 BRA `(.L_x_162) ;  /* 0x0000000c00148947 */ /* 0x000fea0003800000 */
[----:B------:R-:W0:Y:S01]  /*6c10*/  LDC R0, c[0x0][0x28c] ;  /* 0x0000a300ff007b82 */ /* 0x000e220000000800 */
[----:B------:R-:W-:Y:S01]  /*6c20*/  LOP3.LUT P0, RZ, R3, 0x1f, RZ, 0xc0, !PT ;  /* 0x0000001f03ff7812 */ /* 0x000fe2000780c0ff */
[----:B------:R-:W-:Y:S01]  /*6c30*/  ULDC UR5, c[0x0][0x658] ;  /* 0x0001960000057ab9 */ /* 0x000fe20000000800 */
[----:B------:R-:W-:Y:S01]  /*6c40*/  UMOV UR6, 0xffffffff ;  /* 0xffffffff00067882 */ /* 0x000fe20000000000 */
[----:B------:R-:W-:Y:S01]  /*6c50*/  BSSY B0, `(.L_x_162) ;  /* 0x00000c0000007945 */ /* 0x000fe20003800000 */
[----:B------:R-:W-:Y:S01]  /*6c60*/  USHF.L.U32 UR6, UR6, UR5, URZ ;  /* 0x0000000506067299 */ /* 0x000fe2000800063f */
[C---:B------:R-:W-:Y:S01]  /*6c70*/  ISETP.NE.AND P2, PT, R4.reuse, RZ, PT ;  /* 0x000000ff0400720c */ /* 0x040fe20003f45270 */
[----:B------:R-:W-:Y:S01]  /*6c80*/  IMAD.MOV.U32 R13, RZ, RZ, 0x1 ;  /* 0x00000001ff0d7424 */ /* 0x000fe200078e00ff */
[----:B------:R-:W-:Y:S01]  /*6c90*/  ISETP.NE.OR P0, PT, R4, RZ, !P0 ;  /* 0x000000ff0400720c */ /* 0x000fe20004705670 */
[----:B------:R-:W-:Y:S01]  /*6ca0*/  IMAD.MOV.U32 R12, RZ, RZ, RZ ;  /* 0x000000ffff0c7224 */ /* 0x000fe200078e00ff */
[----:B------:R-:W-:Y:S01]  /*6cb0*/  LOP3.LUT R11, R18, 0x2, RZ, 0xfc, !PT ;  /* 0x00000002120b7812 */ /* 0x000fe200078efcff */
[----:B------:R-:W-:Y:S01]  /*6cc0*/  ULDC UR4, c[0x0][0x600] ;  /* 0x0001800000047ab9 */ /* 0x000fe20000000800 */
[----:B------:R-:W-:Y:S01]  /*6cd0*/  UMOV UR7, 0x1 ;  /* 0x0000000100077882 */ /* 0x000fe20000000000 */
[----:B------:R-:W-:-:S02]  /*6ce0*/  UIADD3 UR15, UR4, -0x1, URZ ;  /* 0xffffffff040f7890 */ /* 0x000fc4000fffe03f */
[----:B------:R-:W-:Y:S02]  /*6cf0*/  USHF.L.U32 UR17, UR7, UR5, URZ ;  /* 0x0000000507117299 */ /* 0x000fe4000800063f */
[----:B------:R-:W-:Y:S01]  /*6d00*/  ULOP3.LUT UR16, URZ, UR6, URZ, 0x33, !UPT ;  /* 0x000000063f107292 */ /* 0x000fe2000f8e333f */
[----:B------:R-:W-:Y:S01]  /*6d10*/  ULDC.64 UR20, c[0x0][0x198] ;  /* 0x0000660000147ab9 */ /* 0x000fe20000000a00 */
[----:B0-----:R-:W-:-:S05]  /*6d20*/  VIADD R0, R0, 0x1f ;  /* 0x0000001f00007836 */ /* 0x001fca0000000000 */
[----:B------:R-:W-:-:S04]  /*6d30*/  SHF.R.S32.HI R3, RZ, 0x1f, R0 ;  /* 0x0000001fff037819 */ /* 0x000fc80000011400 */
[----:B------:R-:W-:Y:S01]  /*6d40*/  LEA.HI R3, R3, R0, RZ, 0x5 ;  /* 0x0000000003037211 */ /* 0x000fe200078f28ff */
[----:B------:R-:W-:-:S03]  /*6d50*/  IMAD.MOV.U32 R0, RZ, RZ, 0x1 ;  /* 0x00000001ff007424 */ /* 0x000fc600078e00ff */
[----:B------:R-:W-:-:S05]  /*6d60*/  SHF.R.S32.HI R3, RZ, 0x5, R3 ;  /* 0x00000005ff037819 */ /* 0x000fca0000011403 */
[----:B------:R-:W-:-:S07]  /*6d70*/  VIADD R10, R3, 0x1 ;  /* 0x00000001030a7836 */ /* 0x000fce0000000000 */
.L_x_174:
[----:B------:R-:W-:-:S03]  /*6d80*/  UMOV UR4, 0xffffffff ;  /* 0xffffffff00047882 */ /* 0x000fc60000000000 */
[----:B------:R-:W-:Y:S05]  /*6d90*/  BRA.DIV UR4, `(.L_x_163) ;  /* 0x0000001204087947 */ /* 0x000fea000b800000 */
[----:B------:R-:W-:-:S13]  /*6da0*/  ELECT P6, URZ, PT ;  /* 0x00000000003f782f */ /* 0x000fda00038c0000 */
.L_x_188:
[----:B------:R-:W0:Y:S01]  /*6db0*/  LDC R4, c[0x0][0x28c] ;  /* 0x0000a300ff047b82 */ /* 0x000e220000000800 */
[----:B------:R-:W-:Y:S01]  /*6dc0*/  BSSY B1, `(.L_x_164) ;  /* 0x0000035000017945 */ /* 0x000fe20003800000 */
[----:B0-----:R-:W-:-:S13]  /*6dd0*/  ISETP.LT.OR P6, PT, R4, 0x1, !P6 ;  /* 0x000000010400780c */ /* 0x001fda00077c1670 */
[----:B------:R-:W-:Y:S05]  /*6de0*/  @P6 BRA `(.L_x_165) ;  /* 0x0000000000c86947 */ /* 0x000fea0003800000 */
[----:B------:R-:W-:Y:S02]  /*6df0*/  IMAD.SHL.U32 R20, R20, 0x80, RZ ;  /* 0x0000008014147824 */ /* 0x000fe400078e00ff */
[----:B------:R-:W-:Y:S02]  /*6e00*/  IMAD.SHL.U32 R19, R19, 0x80, RZ ;  /* 0x0000008013137824 */ /* 0x000fe400078e00ff */
[----:B------:R-:W-:Y:S02]  /*6e10*/  IMAD.MOV.U32 R21, RZ, RZ, RZ ;  /* 0x000000ffff157224 */ /* 0x000fe400078e00ff */
[----:B------:R-:W-:Y:S02]  /*6e20*/  IMAD.MOV.U32 R4, RZ, RZ, R10 ;  /* 0x000000ffff047224 */ /* 0x000fe400078e000a */
[----:B------:R-:W-:Y:S02]  /*6e30*/  IMAD.MOV.U32 R5, RZ, RZ, R0 ;  /* 0x000000ffff057224 */ /* 0x000fe400078e0000 */
[----:B------:R-:W-:-:S07]  /*6e40*/  IMAD.MOV.U32 R6, RZ, RZ, R12 ;  /* 0x000000ffff067224 */ /* 0x000fce00078e000c */
.L_x_169:
[----:B------:R-:W0:Y:S01]  /*6e50*/  S2R R14, SR_CgaCtaId ;  /* 0x00000000000e7919 */ /* 0x000e220000008800 */
[----:B------:R-:W-:Y:S01]  /*6e60*/  MOV R7, 0x400 ;  /* 0x0000040000077802 */ /* 0x000fe20000000f00 */
[----:B------:R-:W1:Y:S03]  /*6e70*/  @!P2 LDC R9, c[0x0][0x500] ;  /* 0x00014000ff09ab82 */ /* 0x000e660000000800 */
[----:B0-----:R-:W-:Y:S02]  /*6e80*/  LEA R15, R14, R7, 0x18 ;  /* 0x000000070e0f7211 */ /* 0x001fe400078ec0ff */
[----:B------:R-:W-:-:S03]  /*6e90*/  SHF.L.U32 R7, R5, 0x1f, RZ ;  /* 0x0000001f05077819 */ /* 0x000fc600000006ff */
[----:B------:R-:W-:-:S04]  /*6ea0*/  IMAD R14, R6, 0x8, R15 ;  /* 0x00000008060e7824 */ /* 0x000fc800078e020f */
[----:B------:R-:W0:Y:S02]  /*6eb0*/  SYNCS.PHASECHK.TRANS64.TRYWAIT P1, [R14+URZ+0x38], R7 ;  /* 0x000038070e0075a7 */ /* 0x000e24000802017f */
[----:B01----:R-:W-:Y:S05]  /*6ec0*/  @!P1 BRA `(.L_x_166) ;  /* 0x0000000c00dc9947 */ /* 0x003fea0003800000 */
.L_x_189:
[----:B0-----:R-:W-:Y:S01]  /*6ed0*/  PRMT R7, R11, 0x9910, RZ ;  /* 0x000099100b077816 */ /* 0x001fe200000000ff */
[----:B------:R0:W-:Y:S03]  /*6ee0*/  @!P2 SYNCS.ARRIVE.TRANS64 RZ, [R14+URZ], R9 ;  /* 0x000000090effa9a7 */ /* 0x0001e6000800003f */
[----:B------:R-:W-:-:S13]  /*6ef0*/  ISETP.NE.AND P1, PT, R7, 0x2, PT ;  /* 0x000000020700780c */ /* 0x000fda0003f25270 */
[----:B0-----:R-:W-:Y:S05]  /*6f00*/  @P1 BRA `(.L_x_167) ;  /* 0x0000000000041947 */ /* 0x001fea0003800000 */
[----:B------:R-:W-:Y:S01]  /*6f10*/  BPT.TRAP 0x1 ;  /* 0x000000040000795c */ /* 0x000fe20000300000 */
.L_x_167:
[----:B------:R-:W-:Y:S05]  /*6f20*/  @P0 BRA `(.L_x_168) ;  /* 0x0000000000040947 */ /* 0x000fea0003800000 */
[----:B------:R-:W-:Y:S01]  /*6f30*/  BPT.TRAP 0x1 ;  /* 0x000000040000795c */ /* 0x000fe20000300000 */
.L_x_168:
[----:B------:R-:W-:Y:S01]  /*6f40*/  IMAD R15, R6, 0x4000, R15 ;  /* 0x00004000060f7824 */ /* 0x000fe200078e020f */
[----:B------:R-:W-:Y:S01]  /*6f50*/  R2UR UR9, R14 ;  /* 0x000000000e0972ca */ /* 0x000fe200000e0000 */
[----:B------:R-:W-:Y:S01]  /*6f60*/  VIADD R4, R4, 0xffffffff ;  /* 0xffffffff04047836 */ /* 0x000fe20000000000 */
[----:B------:R-:W-:Y:S01]  /*6f70*/  UIADD3 UR4, UP0, UR20, 0xf0, URZ ;  /* 0x000000f014047890 */ /* 0x000fe2000ff1e03f */
[----:B------:R-:W-:Y:S01]  /*6f80*/  R2UR UR11, R19 ;  /* 0x00000000130b72ca */ /* 0x000fe200000e0000 */
[----:B------:R-:W-:Y:S01]  /*6f90*/  UIADD3 UR22, UP1, UR20, 0x1f0, URZ ;  /* 0x000001f014167890 */ /* 0x000fe2000ff3e03f */
[----:B------:R-:W-:Y:S01]  /*6fa0*/  R2UR UR8, R15 ;  /* 0x000000000f0872ca */ /* 0x000fe200000e0000 */
[----:B------:R-:W-:Y:S01]  /*6fb0*/  UIADD3.X UR5, URZ, UR21, URZ, UP0, !UPT ;  /* 0x000000153f057290 */ /* 0x000fe200087fe43f */
[C---:B------:R-:W-:Y:S01]  /*6fc0*/  R2UR UR10, R21.reuse ;  /* 0x00000000150a72ca */ /* 0x040fe200000e0000 */
[----:B------:R-:W-:Y:S01]  /*6fd0*/  VIADD R6, R6, 0x1 ;  /* 0x0000000106067836 */ /* 0x000fe20000000000 */
[----:B------:R-:W-:Y:S01]  /*6fe0*/  R2UR UR12, R8 ;  /* 0x00000000080c72ca */ /* 0x000fe200000e0000 */
[----:B------:R-:W-:Y:S01]  /*6ff0*/  UIADD3.X UR23, URZ, UR21, URZ, UP1, !UPT ;  /* 0x000000153f177290 */ /* 0x000fe20008ffe43f */
[----:B------:R-:W-:Y:S01]  /*7000*/  R2UR UR18, R20 ;  /* 0x00000000141272ca */ /* 0x000fe200000e0000 */
[----:B------:R-:W-:Y:S01]  /*7010*/  UMOV UR6, 0x0 ;  /* 0x0000000000067882 */ /* 0x000fe20000000000 */
[----:B------:R-:W-:Y:S01]  /*7020*/  ISETP.GT.AND P3, PT, R4, 0x1, PT ;  /* 0x000000010400780c */ /* 0x000fe20003f64270 */
[----:B------:R-:W-:Y:S01]  /*7030*/  UMOV UR7, 0x10000000 ;  /* 0x1000000000077882 */ /* 0x000fe20000000000 */
[----:B------:R-:W-:Y:S01]  /*7040*/  ISETP.NE.AND P1, PT, R6, 0x7, PT ;  /* 0x000000070600780c */ /* 0x000fe20003f25270 */
[----:B------:R-:W-:-:S02]  /*7050*/  VIADD R21, R21, 0x20 ;  /* 0x0000002015157836 */ /* 0x000fc40000000000 */
[----:B------:R-:W-:Y:S01]  /*7060*/  UIADD3 UR13, UR8, 0x180, URZ ;  /* 0x00000180080d7890 */ /* 0x000fe2000fffe03f */
[----:B------:R-:W-:Y:S01]  /*7070*/  SEL R14, RZ, 0x1, P1 ;  /* 0x00000001ff0e7807 */ /* 0x000fe20000800000 */
[----:B------:R-:W-:Y:S01]  /*7080*/  UIADD3 UR14, UR8, 0x1c180, URZ ;  /* 0x0001c180080e7890 */ /* 0x000fe2000fffe03f */
[----:B------:R-:W-:Y:S02]  /*7090*/  SEL R6, R6, RZ, P1 ;  /* 0x000000ff06067207 */ /* 0x000fe40000800000 */
[----:B------:R-:W-:Y:S02]  /*70a0*/  LOP3.LUT R5, R5, R14, RZ, 0x3c, !PT ;  /* 0x0000000e05057212 */ /* 0x000fe400078e3cff */
[----:B------:R-:W-:Y:S02]  /*70b0*/  UMOV UR8, UR13 ;  /* 0x0000000d00087c82 */ /* 0x000fe40008000000 */
[----:B------:R0:W-:Y:S02]  /*70c0*/  UTMALDG.3D [UR8], [UR4], desc[UR6] ;  /* 0x00000608040075b4 */ /* 0x0001e40008011000 */
[----:B0-----:R-:W-:Y:S01]  /*70d0*/  UMOV UR8, UR14 ;  /* 0x0000000e00087c82 */ /* 0x001fe20008000000 */
[----:B------:R-:W-:-:S02]  /*70e0*/  UMOV UR11, UR18 ;  /* 0x00000012000b7c82 */ /* 0x000fc40008000000 */
[----:B------:R0:W-:Y:S02]  /*70f0*/  UTMALDG.3D [UR8], [UR22], desc[UR6] ;  /* 0x00000608160075b4 */ /* 0x0001e40008011000 */
[----:B0-----:R-:W-:Y:S05]  /*7100*/  @P3 BRA `(.L_x_169) ;  /* 0xfffffffc00503947 */ /* 0x001fea000383ffff */
.L_x_165:
[----:B------:R-:W-:Y:S05]  /*7110*/  BSYNC B1 ;  /* 0x0000000000017941 */ /* 0x000fea0003800000 */
.L_x_164:
[----:B------:R-:W-:Y:S01]  /*7120*/  LOP3.LUT P4, RZ, R13, 0xff, RZ, 0xc0, !PT ;  /* 0x000000ff0dff7812 */ /* 0x000fe2000788c0ff */
[C---:B------:R-:W-:Y:S01]  /*7130*/  IMAD.IADD R12, R3.reuse, 0x1, R12 ;  /* 0x00000001030c7824 */ /* 0x040fe200078e020c */
[----:B------:R-:W-:Y:S01]  /*7140*/  ULDC.64 UR4, c[0x0][0x650] ;  /* 0x0001940000047ab9 */ /* 0x000fe20000000a00 */
[C---:B------:R-:W-:Y:S01]  /*7150*/  ISETP.GE.U32.AND P3, PT, R3.reuse, 0x7, PT ;  /* 0x000000070300780c */ /* 0x040fe20003f66070 */
[----:B------:R-:W-:Y:S01]  /*7160*/  BSSY B1, `(.L_x_170) ;  /* 0x000006c000017945 */ /* 0x000fe20003800000 */
[C---:B------:R-:W-:Y:S01]  /*7170*/  IMAD.WIDE.U32 R4, R12.reuse, 0x24924925, RZ ;  /* 0x249249250c047825 */ /* 0x040fe200078e00ff */
[C---:B------:R-:W-:Y:S02]  /*7180*/  ISETP.GT.U32.AND P1, PT, R12.reuse, 0x6, PT ;  /* 0x000000060c00780c */ /* 0x040fe40003f24070 */
[----:B------:R-:W-:Y:S01]  /*7190*/  PRMT R13, RZ, 0x7610, R13 ;  /* 0x00007610ff0d7816 */ /* 0x000fe2000000000d */
[----:B------:R-:W-:Y:S01]  /*71a0*/  IMAD.IADD R4, R12, 0x1, -R5 ;  /* 0x000000010c047824 */ /* 0x000fe200078e0a05 */
[----:B------:R-:W-:Y:S01]  /*71b0*/  ISETP.LT.U32.AND P1, PT, R3, 0x7, P1 ;  /* 0x000000070300780c */ /* 0x000fe20000f21070 */
[----:B------:R-:W-:-:S02]  /*71c0*/  IMAD.MOV.U32 R19, RZ, RZ, -0x1 ;  /* 0xffffffffff137424 */ /* 0x000fc400078e00ff */
[----:B------:R-:W0:Y:S01]  /*71d0*/  @P4 S2R R7, SR_CgaCtaId ;  /* 0x0000000000074919 */ /* 0x000e220000008800 */
[----:B------:R-:W-:Y:S01]  /*71e0*/  @P4 MOV R6, 0x400 ;  /* 0x0000040000064802 */ /* 0x000fe20000000f00 */
[----:B------:R-:W-:Y:S01]  /*71f0*/  IMAD.MOV.U32 R20, RZ, RZ, -0x1 ;  /* 0xffffffffff147424 */ /* 0x000fe200078e00ff */
[----:B------:R-:W-:Y:S01]  /*7200*/  LEA.HI R4, R4, R5, RZ, 0x1f ;  /* 0x0000000504047211 */ /* 0x000fe200078ff8ff */
[----:B------:R-:W-:-:S03]  /*7210*/  IMAD.MOV.U32 R8, RZ, RZ, -0x1 ;  /* 0xffffffffff087424 */ /* 0x000fc600078e00ff */
[--C-:B------:R-:W-:Y:S02]  /*7220*/  SHF.R.U32.HI R5, RZ, 0x2, R4.reuse ;  /* 0x00000002ff057819 */ /* 0x100fe40000011604 */
[----:B------:R-:W-:-:S03]  /*7230*/  PRMT R4, RZ, 0x7610, R4 ;  /* 0x00007610ff047816 */ /* 0x000fc60000000004 */
[----:B------:R-:W-:Y:S01]  /*7240*/  IMAD R12, R5, -0x7, R12 ;  /* 0xfffffff9050c7824 */ /* 0x000fe200078e020c */
[----:B0-----:R-:W-:Y:S02]  /*7250*/  @P4 LEA R6, R7, R6, 0x18 ;  /* 0x0000000607064211 */ /* 0x001fe400078ec0ff */
[----:B------:R-:W-:Y:S02]  /*7260*/  SEL R7, RZ, 0x1, !P1 ;  /* 0x00000001ff077807 */ /* 0x000fe40004800000 */
[----:B------:R-:W-:Y:S01]  /*7270*/  IADD3 R16, P1, R16, UR36, RZ ;  /* 0x0000002410107c10 */ /* 0x000fe2000ff3e0ff */
[----:B------:R0:W-:Y:S01]  /*7280*/  @P4 SYNCS.ARRIVE.TRANS64.A1T0 RZ, [R6+URZ+0x88], RZ ;  /* 0x000088ff06ff49a7 */ /* 0x0001e2000810003f */
[----:B------:R-:W-:Y:S02]  /*7290*/  LOP3.LUT R0, R0, R7, RZ, 0x3c, !PT ;  /* 0x0000000700007212 */ /* 0x000fe400078e3cff */
[----:B------:R-:W-:Y:S02]  /*72a0*/  IADD3.X R17, R17, UR42, RZ, P1, !PT ;  /* 0x0000002a11117c10 */ /* 0x000fe40008ffe4ff */
[----:B------:R-:W-:-:S02]  /*72b0*/  ISETP.GE.U32.AND P1, PT, R16, UR4, PT ;  /* 0x0000000410007c0c */ /* 0x000fc4000bf26070 */
[----:B------:R-:W-:Y:S02]  /*72c0*/  @P3 LOP3.LUT R0, R0, 0x1, R5, 0x78, !PT ;  /* 0x0000000100003812 */ /* 0x000fe400078e7805 */
[----:B------:R-:W-:-:S13]  /*72d0*/  ISETP.GE.U32.AND.EX P1, PT, R17, UR5, PT, P1 ;  /* 0x0000000511007c0c */ /* 0x000fda000bf26110 */
[----:B0-----:R-:W-:Y:S05]  /*72e0*/  @P1 BRA `(.L_x_171) ;  /* 0x00000004004c1947 */ /* 0x001fea0003800000 */
[----:B------:R-:W-:Y:S01]  /*72f0*/  ULDC.64 UR4, c[0x0][0x628] ;  /* 0x00018a0000047ab9 */ /* 0x000fe20000000a00 */
[----:B------:R-:W0:Y:S01]  /*7300*/  S2R R15, SR_CTAID.X ;  /* 0x00000000000f7919 */ /* 0x000e220000002500 */
[----:B------:R-:W-:Y:S01]  /*7310*/  ISETP.NE.U32.AND P1, PT, RZ, UR4, PT ;  /* 0x00000004ff007c0c */ /* 0x000fe2000bf25070 */
[----:B------:R-:W-:Y:S01]  /*7320*/  ULDC UR7, c[0x0][0x630] ;  /* 0x00018c0000077ab9 */ /* 0x000fe20000000800 */
[----:B------:R-:W-:Y:S01]  /*7330*/  IMAD.MOV.U32 R4, RZ, RZ, R16 ;  /* 0x000000ffff047224 */ /* 0x000fe200078e0010 */
[----:B------:R-:W1:Y:S01]  /*7340*/  S2R R14, SR_CTAID.Y ;  /* 0x00000000000e7919 */ /* 0x000e620000002600 */
[----:B------:R-:W-:Y:S01]  /*7350*/  ISETP.NE.AND.EX P1, PT, RZ, UR5, PT, P1 ;  /* 0x00000005ff007c0c */ /* 0x000fe2000bf25310 */
[----:B------:R-:W-:-:S12]  /*7360*/  IMAD.MOV.U32 R5, RZ, RZ, R17 ;  /* 0x000000ffff057224 */ /* 0x000fd800078e0011 */
[----:B------:R-:W-:Y:S05]  /*7370*/  @!P1 BRA `(.L_x_172) ;  /* 0x0000000000289947 */ /* 0x000fea0003800000 */
[----:B------:R-:W-:Y:S02]  /*7380*/  ULDC UR6, c[0x0][0x634] ;  /* 0x00018d0000067ab9 */ /* 0x000fe40000000800 */
[----:B------:R-:W-:-:S05]  /*7390*/  IADD3 R9, P1, R16, UR6, RZ ;  /* 0x0000000610097c10 */ /* 0x000fca000ff3e0ff */
[----:B------:R-:W-:-:S04]  /*73a0*/  IMAD.X R19, RZ, RZ, R17, P1 ;  /* 0x000000ffff137224 */ /* 0x000fc800008e0611 */
[----:B------:R-:W-:-:S04]  /*73b0*/  IMAD.WIDE.U32 R6, R19, UR4, RZ ;  /* 0x0000000413067c25 */ /* 0x000fc8000f8e00ff */
[----:B------:R-:W-:-:S04]  /*73c0*/  IMAD.WIDE.U32 R6, P1, R9, UR5, R6 ;  /* 0x0000000509067c25 */ /* 0x000fc8000f820006 */
[----:B------:R-:W-:-:S04]  /*73d0*/  IMAD.WIDE.U32 R8, R9, UR4, RZ ;  /* 0x0000000409087c25 */ /* 0x000fc8000f8e00ff */
[----:B------:R-:W-:Y:S01]  /*73e0*/  IMAD.X R5, RZ, RZ, RZ, P1 ;  /* 0x000000ffff057224 */ /* 0x000fe200008e06ff */
[----:B------:R-:W-:Y:S01]  /*73f0*/  IADD3 RZ, P1, R9, R6, RZ ;  /* 0x0000000609ff7210 */ /* 0x000fe20007f3e0ff */
[----:B------:R-:W-:-:S04]  /*7400*/  IMAD.MOV.U32 R4, RZ, RZ, R7 ;  /* 0x000000ffff047224 */ /* 0x000fc800078e0007 */
[----:B------:R-:W-:-:S08]  /*7410*/  IMAD.WIDE.U32.X R4, R19, UR5, R4, P1 ;  /* 0x0000000513047c25 */ /* 0x000fd000088e0404 */
.L_x_172:
[--C-:B------:R-:W-:Y:S01]  /*7420*/  SHF.R.U64 R8, R4, UR7, R5.reuse ;  /* 0x0000000704087c19 */ /* 0x100fe20008001205 */
[----:B------:R-:W-:Y:S01]  /*7430*/  ULDC.64 UR4, c[0x0][0x620] ;  /* 0x0001880000047ab9 */ /* 0x000fe20000000a00 */
[----:B------:R-:W-:Y:S01]  /*7440*/  SHF.R.U32.HI R4, RZ, UR7, R5 ;  /* 0x00000007ff047c19 */ /* 0x000fe20008011605 */
[----:B------:R-:W2:Y:S01]  /*7450*/  LDC R24, c[0x0][0x144] ;  /* 0x00005100ff187b82 */ /* 0x000ea20000000800 */
[----:B------:R-:W-:Y:S01]  /*7460*/  IADD3 R7, P1, RZ, -R8, RZ ;  /* 0x80000008ff077210 */ /* 0x000fe20007f3e0ff */
[----:B------:R-:W-:Y:S01]  /*7470*/  ULDC.64 UR8, c[0x0][0x640] ;  /* 0x0001900000087ab9 */ /* 0x000fe20000000a00 */
[----:B0-----:R-:W-:Y:S01]  /*7480*/  I2FP.F32.U32 R9, R15 ;  /* 0x0000000f00097245 */ /* 0x001fe20000201000 */
[----:B------:R-:W-:Y:S02]  /*7490*/  ULDC UR6, c[0x0][0x608] ;  /* 0x0001820000067ab9 */ /* 0x000fe40000000800 */
[----:B------:R-:W-:Y:S01]  /*74a0*/  IMAD.X R4, RZ, RZ, ~R4, P1 ;  /* 0x000000ffff047224 */ /* 0x000fe200008e0e04 */
[----:B------:R-:W-:Y:S01]  /*74b0*/  ISETP.NE.U32.AND P1, PT, RZ, UR8, PT ;  /* 0x00000008ff007c0c */ /* 0x000fe2000bf25070 */
[----:B------:R-:W0:Y:S02]  /*74c0*/  LDC R21, c[0x0][0x148] ;  /* 0x00005200ff157b82 */ /* 0x000e240000000800 */
[----:B------:R-:W-:Y:S01]  /*74d0*/  IMAD R6, R4, UR4, RZ ;  /* 0x0000000404067c24 */ /* 0x000fe2000f8e02ff */
[----:B------:R-:W-:Y:S01]  /*74e0*/  ISETP.NE.AND.EX P1, PT, RZ, UR9, PT, P1 ;  /* 0x00000009ff007c0c */ /* 0x000fe2000bf25310 */
[----:B------:R-:W-:Y:S01]  /*74f0*/  IMAD.WIDE.U32 R4, R7, UR4, R16 ;  /* 0x0000000407047c25 */ /* 0x000fe2000f8e0010 */
[----:B------:R-:W-:-:S03]  /*7500*/  ULDC UR4, c[0x0][0x150] ;  /* 0x0000540000047ab9 */ /* 0x000fc60000000800 */
[----:B------:R-:W-:Y:S02]  /*7510*/  IMAD R7, R7, UR5, R6 ;  /* 0x0000000507077c24 */ /* 0x000fe4000f8e0206 */
[----:B------:R-:W-:Y:S01]  /*7520*/  FMUL R6, R9, UR4 ;  /* 0x0000000409067c20 */ /* 0x000fe20008400000 */
[----:B------:R-:W-:Y:S01]  /*7530*/  ULDC UR4, c[0x0][0x618] ;  /* 0x0001860000047ab9 */ /* 0x000fe20000000800 */
[----:B------:R-:W-:Y:S01]  /*7540*/  ULDC UR5, c[0x0][0x154] ;  /* 0x0000550000057ab9 */ /* 0x000fe20000000800 */
[----:B------:R-:W-:-:S03]  /*7550*/  IMAD.IADD R5, R5, 0x1, R7 ;  /* 0x0000000105057824 */ /* 0x000fc600078e0207 */
[----:B------:R-:W3:Y:S02]  /*7560*/  F2I.U32.TRUNC.NTZ R6, R6 ;  /* 0x0000000600067305 */ /* 0x000ee4000020f000 */
[----:B------:R-:W-:Y:S02]  /*7570*/  SHF.R.U64 R9, R4, UR4, R5 ;  /* 0x0000000404097c19 */ /* 0x000fe40008001205 */
[----:B-1----:R-:W-:-:S05]  /*7580*/  I2FP.F32.U32 R4, R14 ;  /* 0x0000000e00047245 */ /* 0x002fca0000201000 */
[----:B------:R-:W-:Y:S01]  /*7590*/  FMUL R22, R4, UR5 ;  /* 0x0000000504167c20 */ /* 0x000fe20008400000 */
[----:B------:R-:W-:Y:S01]  /*75a0*/  SHF.R.U32.HI R4, RZ, UR4, R5 ;  /* 0x00000004ff047c19 */ /* 0x000fe20008011605 */
[----:B------:R-:W-:-:S03]  /*75b0*/  ULDC UR4, c[0x0][0x658] ;  /* 0x0001960000047ab9 */ /* 0x000fc60000000800 */
[--C-:B------:R-:W-:Y:S01]  /*75c0*/  SHF.R.U64 R20, R9, UR6, R4.reuse ;  /* 0x0000000609147c19 */ /* 0x100fe20008001204 */
[----:B------:R-:W1:Y:S01]  /*75d0*/  F2I.U32.TRUNC.NTZ R22, R22 ;  /* 0x0000001600167305 */ /* 0x000e62000020f000 */
[----:B------:R-:W-:Y:S01]  /*75e0*/  SHF.R.U32.HI R5, RZ, UR6, R4 ;  /* 0x00000006ff057c19 */ /* 0x000fe20008011604 */
[----:B---3--:R-:W-:-:S03]  /*75f0*/  IMAD.MOV R6, RZ, RZ, -R6 ;  /* 0x000000ffff067224 */ /* 0x008fc600078e0a06 */
[----:B------:R-:W-:Y:S01]  /*7600*/  SHF.R.U64 R19, R20, UR4, R5 ;  /* 0x0000000414137c19 */ /* 0x000fe20008001205 */
[----:B--2---:R-:W-:Y:S01]  /*7610*/  IMAD R15, R24, R6, R15 ;  /* 0x00000006180f7224 */ /* 0x004fe200078e020f */
[----:B------:R-:W-:-:S03]  /*7620*/  SHF.R.U32.HI R23, RZ, UR4, R5 ;  /* 0x00000004ff177c19 */ /* 0x000fc60008011605 */
[----:B------:R-:W-:Y:S02]  /*7630*/  IMAD.MOV.U32 R4, RZ, RZ, R19 ;  /* 0x000000ffff047224 */ /* 0x000fe400078e0013 */
[----:B------:R-:W-:Y:S01]  /*7640*/  IMAD.MOV.U32 R5, RZ, RZ, R23 ;  /* 0x000000ffff057224 */ /* 0x000fe200078e0017 */
[----:B-1----:R-:W-:Y:S06]  /*7650*/  @!P1 BRA `(.L_x_173) ;  /* 0x0000000000289947 */ /* 0x002fec0003800000 */
[----:B------:R-:W-:Y:S02]  /*7660*/  ULDC UR4, c[0x0][0x64c] ;  /* 0x0001930000047ab9 */ /* 0x000fe40000000800 */
[----:B------:R-:W-:-:S05]  /*7670*/  IADD3 R5, P1, R19, UR4, RZ ;  /* 0x0000000413057c10 */ /* 0x000fca000ff3e0ff */
[----:B------:R-:W-:-:S04]  /*7680*/  IMAD.X R23, RZ, RZ, R23, P1 ;  /* 0x000000ffff177224 */ /* 0x000fc800008e0617 */
[----:B------:R-:W-:-:S04]  /*7690*/  IMAD.WIDE.U32 R6, R23, UR8, RZ ;  /* 0x0000000817067c25 */ /* 0x000fc8000f8e00ff */
[----:B------:R-:W-:-:S04]  /*76a0*/  IMAD.WIDE.U32 R6, P1, R5, UR9, R6 ;  /* 0x0000000905067c25 */ /* 0x000fc8000f820006 */
[----:B------:R-:W-:-:S04]  /*76b0*/  IMAD.WIDE.U32 R4, R5, UR8, RZ ;  /* 0x0000000805047c25 */ /* 0x000fc8000f8e00ff */
[----:B------:R-:W-:Y:S01]  /*76c0*/  IMAD.MOV.U32 R4, RZ, RZ, R7 ;  /* 0x000000ffff047224 */ /* 0x000fe200078e0007 */
[----:B------:R-:W-:Y:S01]  /*76d0*/  IADD3 RZ, P3, R5, R6, RZ ;  /* 0x0000000605ff7210 */ /* 0x000fe20007f7e0ff */
[----:B------:R-:W-:-:S04]  /*76e0*/  IMAD.X R5, RZ, RZ, RZ, P1 ;  /* 0x000000ffff057224 */ /* 0x000fc800008e06ff */
[----:B------:R-:W-:-:S08]  /*76f0*/  IMAD.WIDE.U32.X R4, R23, UR9, R4, P3 ;  /* 0x0000000917047c25 */ /* 0x000fd000098e0404 */
.L_x_173:
[----:B------:R-:W-:Y:S01]  /*7700*/  ISETP.NE.AND P1, PT, R2, 0x1, PT ;  /* 0x000000010200780c */ /* 0x000fe20003f25270 */
[----:B------:R-:W-:Y:S01]  /*7710*/  ULDC UR4, c[0x0][0x648] ;  /* 0x0001920000047ab9 */ /* 0x000fe20000000800 */
[----:B------:R-:W-:Y:S01]  /*7720*/  LOP3.LUT R20, R20, UR16, RZ, 0xc0, !PT ;  /* 0x0000001014147c12 */ /* 0x000fe2000f8ec0ff */
[----:B------:R-:W-:Y:S01]  /*7730*/  IMAD.MOV R22, RZ, RZ, -R22 ;  /* 0x000000ffff167224 */ /* 0x000fe200078e0a16 */
[----:B------:R-:W-:Y:S01]  /*7740*/  SHF.R.U64 R5, R4, UR4, R5 ;  /* 0x0000000404057c19 */ /* 0x000fe20008001205 */
[----:B------:R-:W-:Y:S01]  /*7750*/  ULDC UR4, c[0x0][0x638] ;  /* 0x00018e0000047ab9 */ /* 0x000fe20000000800 */
[----:B------:R-:W-:Y:S01]  /*7760*/  LOP3.LUT R6, R9, UR15, RZ, 0xc0, !PT ;  /* 0x0000000f09067c12 */ /* 0x000fe2000f8ec0ff */
[----:B------:R-:W-:Y:S02]  /*7770*/  ULDC UR5, c[0x0][0x610] ;  /* 0x0001840000057ab9 */ /* 0x000fe40000000800 */
[----:B------:R-:W-:Y:S02]  /*7780*/  IMAD.MOV R4, RZ, RZ, -R5 ;  /* 0x000000ffff047224 */ /* 0x000fe400078e0a05 */
[----:B------:R-:W-:-:S02]  /*7790*/  IMAD R20, R5, UR17, R20 ;  /* 0x0000001105147c24 */ /* 0x000fc4000f8e0214 */
[----:B0-----:R-:W-:Y:S02]  /*77a0*/  @P1 IMAD R15, R21, R22, R14 ;  /* 0x00000016150f1224 */ /* 0x001fe400078e020e */
[----:B------:R-:W-:Y:S01]  /*77b0*/  IMAD R19, R4, UR4, R19 ;  /* 0x0000000404137c24 */ /* 0x000fe2000f8e0213 */
[----:B------:R-:W-:Y:S01]  /*77c0*/  ULDC UR4, c[0x0][0x600] ;  /* 0x0001800000047ab9 */ /* 0x000fe20000000800 */
[----:B------:R-:W-:Y:S02]  /*77d0*/  IMAD R15, R20, UR5, R15 ;  /* 0x00000005140f7c24 */ /* 0x000fe4000f8e020f */
[----:B------:R-:W-:Y:S02]  /*77e0*/  IMAD R6, R19, UR4, R6 ;  /* 0x0000000413067c24 */ /* 0x000fe4000f8e0206 */
[----:B------:R-:W-:-:S03]  /*77f0*/  IMAD.MOV.U32 R4, RZ, RZ, 0x1 ;  /* 0x00000001ff047424 */ /* 0x000fc600078e00ff */
[----:B------:R-:W-:Y:S02]  /*7800*/  SEL R20, R6, R15, !P1 ;  /* 0x0000000f06147207 */ /* 0x000fe40004800000 */
[----:B------:R-:W-:-:S07]  /*7810*/  SEL R19, R15, R6, !P1 ;  /* 0x000000060f137207 */ /* 0x000fce0004800000 */
.L_x_171:
[----:B------:R-:W-:Y:S05]  /*7820*/  BSYNC B1 ;  /* 0x0000000000017941 */ /* 0x000fea0003800000 */
.L_x_170:
[----:B------:R-:W-:-:S13]  /*7830*/  LOP3.LUT P1, RZ, R4, 0xff, RZ, 0xc0, !PT ;  /* 0x000000ff04ff7812 */ /* 0x000fda000782c0ff */
[----:B------:R-:W-:Y:S05]  /*7840*/  @P1 BRA `(.L_x_174) ;  /* 0xfffffff4004c1947 */ /* 0x000fea000383ffff */
[----:B------:R-:W-:Y:S05]  /*7850*/  BSYNC B0 ;  /* 0x0000000000007941 */ /* 0x000fea0003800000 */
.L_x_162:
[----:B------:R-:W-:-:S03]  /*7860*/  UMOV UR4, 0xffffffff ;  /* 0xffffffff00047882 */ /* 0x000fc60000000000 */
[----:B------:R-:W-:Y:S05]  /*7870*/  BRA.DIV UR4, `(.L_x_175) ;  /* 0x0000000604847947 */ /* 0x000fea000b800000 */
[----:B------:R-:W-:-:S13]  /*7880*/  ELECT P6, URZ, PT ;  /* 0x00000000003f782f */ /* 0x000fda00038c0000 */
.L_x_192:
[----:B------:R-:W-:Y:S04]  /*7890*/  BSSY B0, `(.L_x_176) ;  /* 0x0000046000007945 */ /* 0x000fe80003800000 */
[----:B------:R-:W-:Y:S05]  /*78a0*/  @!P6 BRA `(.L_x_177) ;  /* 0x000000040010e947 */ /* 0x000fea0003800000 */
[----:B------:R-:W-:-:S04]  /*78b0*/  LOP3.LUT R18, R18, 0x2, RZ, 0xfc, !PT ;  /* 0x0000000212127812 */ /* 0x000fc800078efcff */
[----:B------:R-:W-:-:S13]  /*78c0*/  ISETP.NE.AND P0, PT, R18, 0x3, PT ;  /* 0x000000031200780c */ /* 0x000fda0003f05270 */
[----:B------:R-:W-:Y:S05]  /*78d0*/  @!P0 BRA `(.L_x_178) ;  /* 0x0000000000048947 */ /* 0x000fea0003800000 */
[----:B------:R-:W-:Y:S01]  /*78e0*/  BPT.TRAP 0x1 ;  /* 0x000000040000795c */ /* 0x000fe20000300000 */
.L_x_178:
[----:B------:R-:W0:Y:S01]  /*78f0*/  S2R R3, SR_CgaCtaId ;  /* 0x0000000000037919 */ /* 0x000e220000008800 */
[----:B------:R-:W-:-:S04]  /*7900*/  MOV R2, 0x400 ;  /* 0x0000040000027802 */ /* 0x000fc80000000f00 */
[----:B0-----:R-:W-:Y:S02]  /*7910*/  LEA R3, R3, R2, 0x18 ;  /* 0x0000000203037211 */ /* 0x001fe400078ec0ff */
[----:B------:R-:W-:-:S03]  /*7920*/  SHF.L.U32 R2, R0, 0x1f, RZ ;  /* 0x0000001f00027819 */ /* 0x000fc600000006ff */
[----:B------:R-:W-:-:S04]  /*7930*/  VIADD R3, R3, 0x38 ;  /* 0x0000003803037836 */ /* 0x000fc80000000000 */
[C---:B------:R-:W-:Y:S02]  /*7940*/  IMAD R7, R12.reuse, 0x8, R3 ;  /* 0x000000080c077824 */ /* 0x040fe400078e0203 */
[----:B------:R-:W-:Y:S02]  /*7950*/  VIADD R12, R12, 0x1 ;  /* 0x000000010c0c7836 */ /* 0x000fe40000000000 */
[----:B------:R-:W0:Y:S03]  /*7960*/  SYNCS.PHASECHK.TRANS64.TRYWAIT P0, [R7+URZ], R2 ;  /* 0x00000002070075a7 */ /* 0x000e26000800017f */
[----:B------:R-:W-:-:S04]  /*7970*/  ISETP.NE.AND P1, PT, R12, 0x7, PT ;  /* 0x000000070c00780c */ /* 0x000fc80003f25270 */
[----:B------:R-:W-:Y:S02]  /*7980*/  SEL R5, RZ, 0x1, P1 ;  /* 0x00000001ff057807 */ /* 0x000fe40000800000 */
[----:B------:R-:W-:Y:S02]  /*7990*/  SEL R12, R12, RZ, P1 ;  /* 0x000000ff0c0c7207 */ /* 0x000fe40000800000 */
[----:B------:R-:W-:-:S03]  /*79a0*/  LOP3.LUT R5, R0, R5, RZ, 0x3c, !PT ;  /* 0x0000000500057212 */ /* 0x000fc600078e3cff */
[----:B------:R-:W-:Y:S01]  /*79b0*/  IMAD R9, R12, 0x8, R3 ;  /* 0x000000080c097824 */ /* 0x000fe200078e0203 */
[----:B------:R-:W-:Y:S01]  /*79c0*/  SHF.L.U32 R4, R5, 0x1f, RZ ;  /* 0x0000001f05047819 */ /* 0x000fe200000006ff */
[----:B0-----:R-:W-:Y:S06]  /*79d0*/  @!P0 BRA `(.L_x_179) ;  /* 0x00000004004c8947 */ /* 0x001fec0003800000 */
.L_x_193:
[----:B------:R-:W1:Y:S01]  /*79e0*/  SYNCS.PHASECHK.TRANS64.TRYWAIT P0, [R9+URZ], R4 ;  /* 0x00000004090075a7 */ /* 0x000e62000800017f */
[----:B------:R-:W-:-:S05]  /*79f0*/  VIADD R0, R12, 0x1 ;  /* 0x000000010c007836 */ /* 0x000fca0000000000 */
[----:B------:R-:W-:-:S04]  /*7a00*/  ISETP.NE.AND P1, PT, R0, 0x7, PT ;  /* 0x000000070000780c */ /* 0x000fc80003f25270 */
[----:B0-----:R-:W-:Y:S02]  /*7a10*/  SEL R2, RZ, 0x1, P1 ;  /* 0x00000001ff027807 */ /* 0x001fe40000800000 */
[----:B------:R-:W-:Y:S02]  /*7a20*/  SEL R0, R0, RZ, P1 ;  /* 0x000000ff00007207 */ /* 0x000fe40000800000 */
[----:B------:R-:W-:-:S03]  /*7a30*/  LOP3.LUT R7, R5, R2, RZ, 0x3c, !PT ;  /* 0x0000000205077212 */ /* 0x000fc600078e3cff */
[----:B------:R-:W-:Y:S01]  /*7a40*/  IMAD R6, R0, 0x8, R3 ;  /* 0x0000000800067824 */ /* 0x000fe200078e0203 */
[----:B------:R-:W-:Y:S01]  /*7a50*/  SHF.L.U32 R5, R7, 0x1f, RZ ;  /* 0x0000001f07057819 */ /* 0x000fe200000006ff */
[----:B-1----:R-:W-:Y:S06]  /*7a60*/  @!P0 BRA `(.L_x_180) ;  /* 0x00000004003c8947 */ /* 0x002fec0003800000 */
.L_x_194:
[----:B------:R-:W1:Y:S01]  /*7a70*/  SYNCS.PHASECHK.TRANS64.TRYWAIT P0, [R6+URZ], R5 ;  /* 0x00000005060075a7 */ /* 0x000e62000800017f */
[----:B------:R-:W-:-:S05]  /*7a80*/  VIADD R0, R0, 0x1 ;  /* 0x0000000100007836 */ /* 0x000fca0000000000 */
[----:B------:R-:W-:-:S04]  /*7a90*/  ISETP.NE.AND P1, PT, R0, 0x7, PT ;  /* 0x000000070000780c */ /* 0x000fc80003f25270 */
[----:B------:R-:W-:Y:S02]  /*7aa0*/  SEL R2, RZ, 0x1, P1 ;  /* 0x00000001ff027807 */ /* 0x000fe40000800000 */
[----:B------:R-:W-:Y:S02]  /*7ab0*/  SEL R0, R0, RZ, P1 ;  /* 0x000000ff00007207 */ /* 0x000fe40000800000 */
[----:B------:R-:W-:-:S03]  /*7ac0*/  LOP3.LUT R7, R7, R2, RZ, 0x3c, !PT ;  /* 0x0000000207077212 */ /* 0x000fc600078e3cff */
[----:B0-----:R-:W-:Y:S01]  /*7ad0*/  IMAD R9, R0, 0x8, R3 ;  /* 0x0000000800097824 */ /* 0x001fe200078e0203 */
[----:B------:R-:W-:Y:S01]  /*7ae0*/  SHF.L.U32 R4, R7, 0x1f, RZ ;  /* 0x0000001f07047819 */ /* 0x000fe200000006ff */
[----:B-1----:R-:W-:Y:S06]  /*7af0*/  @!P0 BRA `(.L_x_181) ;  /* 0x00000004002c8947 */ /* 0x002fec0003800000 */
.L_x_195:
        /* <DEDUP_REMOVED lines=9> */
.L_x_196:
        /* <DEDUP_REMOVED lines=9> */
.L_x_197:
[----:B------:R-:W1:Y:S01]  /*7c20*/  SYNCS.PHASECHK.TRANS64.TRYWAIT P0, [R9+URZ], R4 ;  /* 0x00000004090075a7 */ /* 0x000e62000800017f */
[----:B------:R-:W-:-:S05]  /*7c30*/  VIADD R0, R0, 0x1 ;  /* 0x0000000100007836 */ /* 0x000fca0000000000 */
[----:B------:R-:W-:-:S04]  /*7c40*/  ISETP.NE.AND P1, PT, R0, 0x7, PT ;  /* 0x000000070000780c */ /* 0x000fc80003f25270 */
[----:B------:R-:W-:Y:S02]  /*7c50*/  SEL R2, RZ, 0x1, P1 ;  /* 0x00000001ff027807 */ /* 0x000fe40000800000 */
[----:B------:R-:W-:Y:S02]  /*7c60*/  SEL R0, R0, RZ, P1 ;  /* 0x000000ff00007207 */ /* 0x000fe40000800000 */
[----:B------:R-:W-:Y:S01]  /*7c70*/  LOP3.LUT R2, R7, R2, RZ, 0x3c, !PT ;  /* 0x0000000207027212 */ /* 0x000fe200078e3cff */
[----:B-1----:R-:W-:Y:S06]  /*7c80*/  @!P0 BRA `(.L_x_184) ;  /* 0x0000000400048947 */ /* 0x002fec0003800000 */
.L_x_198:
[----:B------:R-:W-:Y:S01]  /*7c90*/  IMAD R3, R0, 0x8, R3 ;  /* 0x0000000800037824 */ /* 0x000fe200078e0203 */
[----:B------:R-:W-:-:S07]  /*7ca0*/  SHF.L.U32 R0, R2, 0x1f, RZ ;  /* 0x0000001f02007819 */ /* 0x000fce00000006ff */
.L_x_185:
[----:B--2---:R2:W3:Y:S02]  /*7cb0*/  SYNCS.PHASECHK.TRANS64.TRYWAIT P0, [R3+URZ], R0 ;  /* 0x00000000030075a7 */ /* 0x0044e4000800017f */
[----:B---3--:R-:W-:Y:S05]  /*7cc0*/  @!P0 NANOSLEEP.SYNCS 0x989680 ;  /* 0x009896800000895d */ /* 0x008fea0003900000 */
[----:B------:R-:W3:Y:S02]  /*7cd0*/  @!P0 SYNCS.PHASECHK.TRANS64 P0, [R3+URZ], R0 ;  /* 0x00000000030085a7 */ /* 0x000ee4000800007f */
[----:B---3--:R-:W-:Y:S05]  /*7ce0*/  @!P0 BRA `(.L_x_185) ;  /* 0xfffffffc00f08947 */ /* 0x008fea000383ffff */
.L_x_177:
[----:B------:R-:W-:Y:S05]  /*7cf0*/  BSYNC B0 ;  /* 0x0000000000007941 */ /* 0x000fea0003800000 */
.L_x_176:
[----:B------:R-:W-:Y:S05]  /*7d00*/  EXIT ;  /* 0x000000000000794d */ /* 0x000fea0003800000 */
.L_x_17:
[----:B-1----:R1:W2:Y:S02]  /*7d10*/  SYNCS.PHASECHK.TRANS64.TRYWAIT P1, [R3+URZ], R0 ;  /* 0x00000000030075a7 */ /* 0x0022a4000802017f */
[----:B--2---:R-:W-:Y:S05]  /*7d20*/  @!P1 NANOSLEEP.SYNCS 0x989680 ;  /* 0x009896800000995d */ /* 0x004fea0003900000 */
[----:B------:R-:W2:Y:S02]  /*7d30*/  @!P1 SYNCS.PHASECHK.TRANS64 P1, [R3+URZ], R0 ;  /* 0x00000000030095a7 */ /* 0x000ea4000802007f */
[----:B--2---:R-:W-:Y:S05]  /*7d40*/  @!P1 BRA `(.L_x_17) ;  /* 0xfffffffc00f09947 */ /* 0x004fea000383ffff */
[----:B------:R-:W-:Y:S05]  /*7d50*/  BRA `(.L_x_16) ;  /* 0xffffff9400ec7947 */ /* 0x000fea000383ffff */
.L_x_22:
[----:B-1----:R-:W-:-:S04]  /*7d60*/  IMAD.U32 R4, RZ, RZ, UR7 ;  /* 0x00000007ff047e24 */ /* 0x002fc8000f8e00ff */
[----:B------:R1:W2:Y:S03]  /*7d70*/  SYNCS.PHASECHK.TRANS64.TRYWAIT P1, [R4+URZ], R3 ;  /* 0x00000003040075a7 */ /* 0x0002a6000802017f */
[----:B--2---:R-:W-:Y:S05]  /*7d80*/  @!P1 NANOSLEEP.SYNCS 0x989680 ;  /* 0x009896800000995d */ /* 0x004fea0003900000 */
[----:B------:R-:W2:Y:S02]  /*7d90*/  @!P1 SYNCS.PHASECHK.TRANS64 P1, [R4+URZ], R3 ;  /* 0x00000003040095a7 */ /* 0x000ea4000802007f */
[----:B--2---:R-:W-:Y:S05]  /*7da0*/  @!P1 BRA `(.L_x_22) ;  /* 0xfffffffc00ec9947 */ /* 0x004fea000383ffff */
[----:B------:R-:W-:Y:S05]  /*7db0*/  BRA `(.L_x_21) ;  /* 0xffffff9800b87947 */ /* 0x000fea000383ffff */
.L_x_163:
[----:B------:R-:W-:Y:S01]  /*7dc0*/  BSSY B1, `(.L_x_186) ;  /* 0x0000006000017945 */ /* 0x000fe20003800000 */
[----:B------:R-:W-:-:S07]  /*7dd0*/  IMAD.MOV.U32 R15, RZ, RZ, -0x1 ;  /* 0xffffffffff0f7424 */ /* 0x000fce00078e00ff */
[----:B------:R-:W-:Y:S05]  /*7de0*/  WARPSYNC.COLLECTIVE R15, `(.L_x_187) ;  /* 0x000000000f0c7348 */ /* 0x000fea0003c00000 */
[----:B------:R-:W-:Y:S02]  /*7df0*/  ELECT P6, UR62, PT ;  /* 0x00000000003e782f */ /* 0x000fe400038c0000 */
[----:B------:R-:W-:Y:S01]  /*7e00*/  MOV R14, UR62 ;  /* 0x0000003e000e7c02 */ /* 0x000fe20008000f00 */
[----:B------:R-:W-:Y:S10]  /*7e10*/  ENDCOLLECTIVE ;  /* 0x000000000000791b */ /* 0x000ff40003800000 */
.L_x_187:
[----:B------:R-:W-:Y:S05]  /*7e20*/  BSYNC B1 ;  /* 0x0000000000017941 */ /* 0x000fea0003800000 */
.L_x_186:
[----:B------:R-:W-:Y:S05]  /*7e30*/  BRA `(.L_x_188) ;  /* 0xffffffec00dc7947 */ /* 0x000fea000383ffff */
.L_x_166:
[----:B0-----:R0:W1:Y:S02]  /*7e40*/  SYNCS.PHASECHK.TRANS64.TRYWAIT P1, [R14+URZ+0x38], R7 ;  /* 0x000038070e0075a7 */ /* 0x001064000802017f */
[----:B-1----:R-:W-:Y:S05]  /*7e50*/  @!P1 NANOSLEEP.SYNCS 0x989680 ;  /* 0x009896800000995d */ /* 0x002fea0003900000 */
[----:B------:R-:W1:Y:S02]  /*7e60*/  @!P1 SYNCS.PHASECHK.TRANS64 P1, [R14+URZ+0x38], R7 ;  /* 0x000038070e0095a7 */ /* 0x000e64000802007f */
[----:B-1----:R-:W-:Y:S05]  /*7e70*/  @!P1 BRA `(.L_x_166) ;  /* 0xfffffffc00f09947 */ /* 0x002fea000383ffff */
[----:B------:R-:W-:Y:S05]  /*7e80*/  BRA `(.L_x_189) ;  /* 0xfffffff000107947 */ /* 0x000fea000383ffff */
.L_x_175:
[----:B------:R-:W-:Y:S01]  /*7e90*/  BSSY B0, `(.L_x_190) ;  /* 0x0000006000007945 */ /* 0x000fe20003800000 */
[----:B------:R-:W-:-:S07]  /*7ea0*/  IMAD.MOV.U32 R15, RZ, RZ, -0x1 ;  /* 0xffffffffff0f7424 */ /* 0x000fce00078e00ff */
[----:B------:R-:W-:Y:S05]  /*7eb0*/  WARPSYNC.COLLECTIVE R15, `(.L_x_191) ;  /* 0x000000000f0c7348 */ /* 0x000fea0003c00000 */
[----:B------:R-:W-:Y:S02]  /*7ec0*/  ELECT P6, UR62, PT ;  /* 0x00000000003e782f */ /* 0x000fe400038c0000 */
[----:B------:R-:W-:Y:S01]  /*7ed0*/  MOV R14, UR62 ;  /* 0x0000003e000e7c02 */ /* 0x000fe20008000f00 */
[----:B------:R-:W-:Y:S10]  /*7ee0*/  ENDCOLLECTIVE ;  /* 0x000000000000791b */ /* 0x000ff40003800000 */
.L_x_191:
[----:B------:R-:W-:Y:S05]  /*7ef0*/  BSYNC B0 ;  /* 0x0000000000007941 */ /* 0x000fea0003800000 */
.L_x_190:
[----:B------:R-:W-:Y:S05]  /*7f00*/  BRA `(.L_x_192) ;  /* 0xfffffff800607947 */ /* 0x000fea000383ffff */
.L_x_179:
[----:B0-----:R0:W1:Y:S02]  /*7f10*/  SYNCS.PHASECHK.TRANS64.TRYWAIT P0, [R7+URZ], R2 ;  /* 0x00000002070075a7 */ /* 0x001064000800017f */
[----:B-1----:R-:W-:Y:S05]  /*7f20*/  @!P0 NANOSLEEP.SYNCS 0x989680 ;  /* 0x009896800000895d */ /* 0x002fea0003900000 */
[----:B------:R-:W1:Y:S02]  /*7f30*/  @!P0 SYNCS.PHASECHK.TRANS64 P0, [R7+URZ], R2 ;  /* 0x00000002070085a7 */ /* 0x000e64000800007f */
[----:B-1----:R-:W-:Y:S05]  /*7f40*/  @!P0 BRA `(.L_x_179) ;  /* 0xfffffffc00f08947 */ /* 0x002fea000383ffff */
[----:B------:R-:W-:Y:S05]  /*7f50*/  BRA `(.L_x_193) ;  /* 0xfffffff800a07947 */ /* 0x000fea000383ffff */
.L_x_180:
[----:B0-----:R0:W1:Y:S02]  /*7f60*/  SYNCS.PHASECHK.TRANS64.TRYWAIT P0, [R9+URZ], R4 ;  /* 0x00000004090075a7 */ /* 0x001064000800017f */
[----:B-1----:R-:W-:Y:S05]  /*7f70*/  @!P0 NANOSLEEP.SYNCS 0x989680 ;  /* 0x009896800000895d */ /* 0x002fea0003900000 */
[----:B------:R-:W1:Y:S02]  /*7f80*/  @!P0 SYNCS.PHASECHK.TRANS64 P0, [R9+URZ], R4 ;  /* 0x00000004090085a7 */ /* 0x000e64000800007f */
[----:B-1----:R-:W-:Y:S05]  /*7f90*/  @!P0 BRA `(.L_x_180) ;  /* 0xfffffffc00f08947 */ /* 0x002fea000383ffff */
[----:B------:R-:W-:Y:S05]  /*7fa0*/  BRA `(.L_x_194) ;  /* 0xfffffff800b07947 */ /* 0x000fea000383ffff */
.L_x_181:
[----:B0-----:R0:W1:Y:S02]  /*7fb0*/  SYNCS.PHASECHK.TRANS64.TRYWAIT P0, [R6+URZ], R5 ;  /* 0x00000005060075a7 */ /* 0x001064000800017f */
[----:B-1----:R-:W-:Y:S05]  /*7fc0*/  @!P0 NANOSLEEP.SYNCS 0x989680 ;  /* 0x009896800000895d */ /* 0x002fea0003900000 */
[----:B------:R-:W1:Y:S02]  /*7fd0*/  @!P0 SYNCS.PHASECHK.TRANS64 P0, [R6+URZ], R5 ;  /* 0x00000005060085a7 */ /* 0x000e64000800007f */
[----:B-1----:R-:W-:Y:S05]  /*7fe0*/  @!P0 BRA `(.L_x_181) ;  /* 0xfffffffc00f08947 */ /* 0x002fea000383ffff */
[----:B------:R-:W-:Y:S05]  /*7ff0*/  BRA `(.L_x_195) ;  /* 0xfffffff800c07947 */ /* 0x000fea000383ffff */
.L_x_182:
[----:B0-----:R0:W1:Y:S02]  /*8000*/  SYNCS.PHASECHK.TRANS64.TRYWAIT P0, [R9+URZ], R4 ;  /* 0x00000004090075a7 */ /* 0x001064000800017f */
[----:B-1----:R-:W-:Y:S05]  /*8010*/  @!P0 NANOSLEEP.SYNCS 0x989680 ;  /* 0x009896800000895d */ /* 0x002fea0003900000 */
[----:B------:R-:W1:Y:S02]  /*8020*/  @!P0 SYNCS.PHASECHK.TRANS64 P0, [R9+URZ], R4 ;  /* 0x00000004090085a7 */ /* 0x000e64000800007f */
[----:B-1----:R-:W-:Y:S05]  /*8030*/  @!P0 BRA `(.L_x_182) ;  /* 0xfffffffc00f08947 */ /* 0x002fea000383ffff */
[----:B------:R-:W-:Y:S05]  /*8040*/  BRA `(.L_x_196) ;  /* 0xfffffff800d07947 */ /* 0x000fea000383ffff */
.L_x_183:
[----:B0-----:R0:W1:Y:S02]  /*8050*/  SYNCS.PHASECHK.TRANS64.TRYWAIT P0, [R6+URZ], R5 ;  /* 0x00000005060075a7 */ /* 0x001064000800017f */
[----:B-1----:R-:W-:Y:S05]  /*8060*/  @!P0 NANOSLEEP.SYNCS 0x989680 ;  /* 0x009896800000895d */ /* 0x002fea0003900000 */
[----:B------:R-:W1:Y:S02]  /*8070*/  @!P0 SYNCS.PHASECHK.TRANS64 P0, [R6+URZ], R5 ;  /* 0x00000005060085a7 */ /* 0x000e64000800007f */
[----:B-1----:R-:W-:Y:S05]  /*8080*/  @!P0 BRA `(.L_x_183) ;  /* 0xfffffffc00f08947 */ /* 0x002fea000383ffff */
[----:B------:R-:W-:Y:S05]  /*8090*/  BRA `(.L_x_197) ;  /* 0xfffffff800e07947 */ /* 0x000fea000383ffff */
.L_x_184:
[----:B-1----:R1:W2:Y:S02]  /*80a0*/  SYNCS.PHASECHK.TRANS64.TRYWAIT P0, [R9+URZ], R4 ;  /* 0x00000004090075a7 */ /* 0x0022a4000800017f */
[----:B--2---:R-:W-:Y:S05]  /*80b0*/  @!P0 NANOSLEEP.SYNCS 0x989680 ;  /* 0x009896800000895d */ /* 0x004fea0003900000 */
[----:B------:R-:W2:Y:S02]  /*80c0*/  @!P0 SYNCS.PHASECHK.TRANS64 P0, [R9+URZ], R4 ;  /* 0x00000004090085a7 */ /* 0x000ea4000800007f */
[----:B--2---:R-:W-:Y:S05]  /*80d0*/  @!P0 BRA `(.L_x_184) ;  /* 0xfffffffc00f08947 */ /* 0x004fea000383ffff */
[----:B------:R-:W-:Y:S05]  /*80e0*/  BRA `(.L_x_198) ;  /* 0xfffffff800e87947 */ /* 0x000fea000383ffff */
.L_x_199:
[----:B------:R-:W-:-:S00]  /*80f0*/  BRA `(.L_x_199) ;  /* 0xfffffffc00fc7947 */ /* 0x000fc0000383ffff */
[----:B------:R-:W-:-:S00]  /*8100*/  NOP ;  /* 0x0000000000007918 */ /* 0x000fc00000000000 */
[----:B------:R-:W-:-:S00]  /*8110*/  NOP ;  /* 0x0000000000007918 */ /* 0x000fc00000000000 */
[----:B------:R-:W-:-:S00]  /*8120*/  NOP ;  /* 0x0000000000007918 */ /* 0x000fc00000000000 */
[----:B------:R-:W-:-:S00]  /*8130*/  NOP ;  /* 0x0000000000007918 */ /* 0x000fc00000000000 */
[----:B------:R-:W-:-:S00]  /*8140*/  NOP ;  /* 0x0000000000007918 */ /* 0x000fc00000000000 */
[----:B------:R-:W-:-:S00]  /*8150*/  NOP ;  /* 0x0000000000007918 */ /* 0x000fc00000000000 */
[----:B------:R-:W-:-:S00]  /*8160*/  NOP ;  /* 0x0000000000007918 */ /* 0x000fc00000000000 */
[----:B------:R-:W-:-:S00]  /*8170*/  NOP ;  /* 0x0000000000007918 */ /* 0x000fc00000000000 */
.L_x_200:


//--------------------- .nv.global.init           --------------------------
	.section	.nv.global.init,"aw",@progbits
.nv.global.init:
	.type		$str$22,@object
	.size		$str$22,($str$23 - $str$22)
$str$22:
        /*0000*/ 	.byte	0x6b, 0x5f, 0x74, 0x69, 0x6c, 0x65, 0x5f, 0x63, 0x6f, 0x75, 0x6e, 0x74, 0x20, 0x3e, 0x3d, 0x20
        /*0010*/ 	.byte	0x31, 0x00
	.type		$str$23,@object
	.size		$str$23,(__unnamed_1 - $str$23)
$str$23:
        /*0012*/ 	.byte	0x2f, 0x74, 0x6d, 0x70, 0x2f, 0x63, 0x75, 0x74, 0x6c, 0x61, 0x73, 0x73, 0x5f, 0x73, 0x77, 0x65
        /*0022*/ 	.byte	0x65, 0x70, 0x5f, 0x73, 0x72, 0x63, 0x2f, 0x69, 0x6e, 0x63, 0x6c, 0x75, 0x64, 0x65, 0x2f, 0x63
        /*0032*/ 	.byte	0x75, 0x74, 0x6c, 0x61, 0x73, 0x73, 0x2f, 0x67, 0x65, 0x6d, 0x6d, 0x2f, 0x63, 0x6f, 0x6c, 0x6c
        /*0042*/ 	.byte	0x65, 0x63, 0x74, 0x69, 0x76, 0x65, 0x2f, 0x73, 0x6d, 0x39, 0x30, 0x5f, 0x6d, 0x6d, 0x61, 0x5f
        /*0052*/ 	.byte	0x74, 0x6d, 0x61, 0x5f, 0x67, 0x6d, 0x6d, 0x61, 0x5f, 0x73, 0x73, 0x5f, 0x77, 0x61, 0x72, 0x70
        /*0062*/ 	.byte	0x73, 0x70, 0x65, 0x63, 0x69, 0x61, 0x6c, 0x69, 0x7a, 0x65, 0x64, 0x2e, 0x68, 0x70, 0x70, 0x00
	.type		__unnamed_1,@object
	.size		__unnamed_1,(.L_0 - __unnamed_1)
__unnamed_1:
        /*0072*/ 	.byte	0x76, 0x6f, 0x69, 0x64, 0x20, 0x63, 0x75, 0x74, 0x6c, 0x61, 0x73, 0x73, 0x3a, 0x3a, 0x67, 0x65
        /* <DEDUP_REMOVED lines=176> */
        /*0b82*/ 	.byte	0x75, 0x74, 0x65, 0x3a, 0x3a, 0x69, 0x64, 0x65, 0x6e, 0x74, 0x69, 0x74, 0x79, 0x5d, 0x00
.L_0:


//--------------------- .nv.shared._ZN7cutlass13device_kernelINS_4gemm6kernel13GemmUniversalIN4cute5tupleIJiiiiEEENS1_10collective13CollectiveMmaINS1_34MainloopSm90TmaGmmaWarpSpecializedILi7ENS5_IJNS4_1CILi1EEESB_SB_EEENS1_35KernelTmaWarpSpecializedCooperativeEEENS5_IJNSA_ILi128EEESF_NSA_ILi32EEEEEENS_10tfloat32_tENS5_IJlSB_lEEESI_SJ_NS4_8TiledMMAINS4_8MMA_AtomIJNS4_4SM904GMMA30MMA_64x128x8_F32TF32TF32_SS_TNILNSN_7ScaleInE1ELSP_1EEEEEENS4_6LayoutINS5_IJNSA_ILi2EEESB_SB_EEENS5_IJSB_NSA_ILi0EEESV_EEEEENS5_IJNS4_10UnderscoreESY_SY_EEEEENS4_13SM90_TMA_LOADENS4_14ComposedLayoutINS4_7SwizzleILi3ELi4ELi3EEENS4_18smem_ptr_flag_bitsILi32EEENSS_INS5_IJNSA_ILi8EEESG_EEENS5_IJSG_SB_EEEEEEEvNS4_8identityES11_S1B_vS1C_EENS_8epilogue10collective6detail29Sm90TmaWarpSpecializedAdapterINS1F_15DefaultEpilogueISI_SJ_SJ_NS1E_6thread17LinearCombinationISI_Li1EffLNS1J_9ScaleType4KindE0ELNS_15FloatRoundStyleE2ESI_EENS1_15EpilogueDefaultEEEEEvvEEEEvNT_6ParamsE --------------------------
	.section	.nv.shared._ZN7cutlass13device_kernelINS_4gemm6kernel13GemmUniversalIN4cute5tupleIJiiiiEEENS1_10collective13CollectiveMmaINS1_34MainloopSm90TmaGmmaWarpSpecializedILi7ENS5_IJNS4_1CILi1EEESB_SB_EEENS1_35KernelTmaWarpSpecializedCooperativeEEENS5_IJNSA_ILi128EEESF_NSA_ILi32EEEEEENS_10tfloat32_tENS5_IJlSB_lEEESI_SJ_NS4_8TiledMMAINS4_8MMA_AtomIJNS4_4SM904GMMA30MMA_64x128x8_F32TF32TF32_SS_TNILNSN_7ScaleInE1ELSP_1EEEEEENS4_6LayoutINS5_IJNSA_ILi2EEESB_SB_EEENS5_IJSB_NSA_ILi0EEESV_EEEEENS5_IJNS4_10UnderscoreESY_SY_EEEEENS4_13SM90_TMA_LOADENS4_14ComposedLayoutINS4_7SwizzleILi3ELi4ELi3EEENS4_18smem_ptr_flag_bitsILi32EEENSS_INS5_IJNSA_ILi8EEESG_EEENS5_IJSG_SB_EEEEEEEvNS4_8identityES11_S1B_vS1C_EENS_8epilogue10collective6detail29Sm90TmaWarpSpecializedAdapterINS1F_15DefaultEpilogueISI_SJ_SJ_NS1E_6thread17LinearCombinationISI_Li1EffLNS1J_9ScaleType4KindE0ELNS_15FloatRoundStyleE2ESI_EENS1_15EpilogueDefaultEEEEEvvEEEEvNT_6ParamsE,"aw",@nobits
	.sectionflags	@""
	.align	16
	.zero		1024


//--------------------- .nv.shared.reserved.0     --------------------------
	.section	.nv.shared.reserved.0,"aw",@nobits
	.weak		__nv_reservedSMEM_offset_0_alias
	.size		__nv_reservedSMEM_offset_0_alias, 0, 0
	.other		__nv_reservedSMEM_offset_0_alias,@"STO_CUDA_RESERVED_SHARED STV_DEFAULT"
__nv_reservedSMEM_offset_0_alias:
	.zero		0


//--------------------- .nv.global                --------------------------
	.section	.nv.global,"aw",@nobits
.nv.global:
	.type		_ZN40_INTERNAL_d9125283_4_k_cu_c111ece3_296854cute1_E,@object
	.size		_ZN40_INTERNAL_d9125283_4_k_cu_c111ece3_296854cute1_E,(_ZN40_INTERNAL_d9125283_4_k_cu_c111ece3_296854cuda3std3__45__cpo6cbeginE - _ZN40_INTERNAL_d9125283_4_k_cu_c111ece3_296854cute1_E)
_ZN40_INTERNAL_d9125283_4_k_cu_c111ece3_296854cute1_E:
	.zero		1
	.type		_ZN40_INTERNAL_d9125283_4_k_cu_c111ece3_296854cuda3std3__45__cpo6cbeginE,@object
	.size		_ZN40_INTERNAL_d9125283_4_k_cu_c111ece3_296854cuda3std3__45__cpo6cbeginE,(_ZN40_INTERNAL_d9125283_4_k_cu_c111ece3_296854cuda3std3__48in_placeE - _ZN40_INTERNAL_d9125283_4_k_cu_c111ece3_296854cuda3std3__45__cpo6cbeginE)
_ZN40_INTERNAL_d9125283_4_k_cu_c111ece3_296854cuda3std3__45__cpo6cbeginE:
	.zero		1
	.type		_ZN40_INTERNAL_d9125283_4_k_cu_c111ece3_296854cuda3std3__48in_placeE,@object
	.size		_ZN40_INTERNAL_d9125283_4_k_cu_c111ece3_296854cuda3std3__48in_placeE,(_ZN40_INTERNAL_d9125283_4_k_cu_c111ece3_296854cuda3std6ranges3__45__cpo9iter_moveE - _ZN40_INTERNAL_d9125283_4_k_cu_c111ece3_296854cuda3std3__48in_placeE)
_ZN40_INTERNAL_d9125283_4_k_cu_c111ece3_296854cuda3std3__48in_placeE:
	.zero		1
	.type		_ZN40_INTERNAL_d9125283_4_k_cu_c111ece3_296854cuda3std6ranges3__45__cpo9iter_moveE,@object
	.size		_ZN40_INTERNAL_d9125283_4_k_cu_c111ece3_296854cuda3std6ranges3__45__cpo9iter_moveE,(_ZN40_INTERNAL_d9125283_4_k_cu_c111ece3_296854cuda3std3__45__cpo5beginE - _ZN40_INTERNAL_d9125283_4_k_cu_c111ece3_296854cuda3std6ranges3__45__cpo9iter_moveE)
_ZN40_INTERNAL_d9125283_4_k_cu_c111ece3_296854cuda3std6ranges3__45__cpo9iter_moveE:
	.zero		1
	.type		_ZN40_INTERNAL_d9125283_4_k_cu_c111ece3_296854cuda3std3__45__cpo5beginE,@object
	.size		_ZN40_INTERNAL_d9125283_4_k_cu_c111ece3_296854cuda3std3__45__cpo5beginE,(_ZN40_INTERNAL_d9125283_4_k_cu_c111ece3_296854cuda3std3__442_GLOBAL__N__d9125283_4_k_cu_c111ece3_296856ignoreE - _ZN40_INTERNAL_d9125283_4_k_cu_c111ece3_296854cuda3std3__45__cpo5beginE)
_ZN40_INTERNAL_d9125283_4_k_cu_c111ece3_296854cuda3std3__45__cpo5beginE:
	.zero		1
	.type		_ZN40_INTERNAL_d9125283_4_k_cu_c111ece3_296854cuda3std3__442_GLOBAL__N__d9125283_4_k_cu_c111ece3_296856ignoreE,@object
	.size		_ZN40_INTERNAL_d9125283_4_k_cu_c111ece3_296854cuda3std3__442_GLOBAL__N__d9125283_4_k_cu_c111ece3_296856ignoreE,(_ZN40_INTERNAL_d9125283_4_k_cu_c111ece3_296854cute7productE - _ZN40_INTERNAL_d9125283_4_k_cu_c111ece3_296854cuda3std3__442_GLOBAL__N__d9125283_4_k_cu_c111ece3_296856ignoreE)
_ZN40_INTERNAL_d9125283_4_k_cu_c111ece3_296854cuda3std3__442_GLOBAL__N__d9125283_4_k_cu_c111ece3_296856ignoreE:
	.zero		1
	.type		_ZN40_INTERNAL_d9125283_4_k_cu_c111ece3_296854cute7productE,@object
	.size		_ZN40_INTERNAL_d9125283_4_k_cu_c111ece3_296854cute7productE,(_ZN40_INTERNAL_d9125283_4_k_cu_c111ece3_296854cuda3std3__45__cpo3endE - _ZN40_INTERNAL_d9125283_4_k_cu_c111ece3_296854cute7productE)
_ZN40_INTERNAL_d9125283_4_k_cu_c111ece3_296854cute7productE:
	.zero		1
	.type		_ZN40_INTERNAL_d9125283_4_k_cu_c111ece3_296854cuda3std3__45__cpo3endE,@object
	.size		_ZN40_INTERNAL_d9125283_4_k_cu_c111ece3_296854cuda3std3__45__cpo3endE,(_ZN40_INTERNAL_d9125283_4_k_cu_c111ece3_296854cuda3std3__419piecewise_constructE - _ZN40_INTERNAL_d9125283_4_k_cu_c111ece3_296854cuda3std3__45__cpo3endE)
_ZN40_INTERNAL_d9125283_4_k_cu_c111ece3_296854cuda3std3__45__cpo3endE:
	.zero		1
	.type		_ZN40_INTERNAL_d9125283_4_k_cu_c111ece3_296854cuda3std3__419piecewise_constructE,@object
	.size		_ZN40_INTERNAL_d9125283_4_k_cu_c111ece3_296854cuda3std3__419piecewise_constructE,(_ZN40_INTERNAL_d9125283_4_k_cu_c111ece3_296854cuda3std3__45__cpo4cendE - _ZN40_INTERNAL_d9125283_4_k_cu_c111ece3_296854cuda3std3__419piecewise_constructE)
_ZN40_INTERNAL_d9125283_4_k_cu_c111ece3_296854cuda3std3__419piecewise_constructE:
	.zero		1
	.type		_ZN40_INTERNAL_d9125283_4_k_cu_c111ece3_296854cuda3std3__45__cpo4cendE,@object
	.size		_ZN40_INTERNAL_d9125283_4_k_cu_c111ece3_296854cuda3std3__45__cpo4cendE,(_ZN40_INTERNAL_d9125283_4_k_cu_c111ece3_296854cuda3std6ranges3__45__cpo4swapE - _ZN40_INTERNAL_d9125283_4_k_cu_c111ece3_296854cuda3std3__45__cpo4cendE)
_ZN40_INTERNAL_d9125283_4_k_cu_c111ece3_296854cuda3std3__45__cpo4cendE:
	.zero		1
	.type		_ZN40_INTERNAL_d9125283_4_k_cu_c111ece3_296854cuda3std6ranges3__45__cpo4swapE,@object
	.size		_ZN40_INTERNAL_d9125283_4_k_cu_c111ece3_296854cuda3std6ranges3__45__cpo4swapE,(.L_8 - _ZN40_INTERNAL_d9125283_4_k_cu_c111ece3_296854cuda3std6ranges3__45__cpo4swapE)
_ZN40_INTERNAL_d9125283_4_k_cu_c111ece3_296854cuda3std6ranges3__45__cpo4swapE:
	.zero		1
.L_8:


//--------------------- .nv.constant0._ZN7cutlass13device_kernelINS_4gemm6kernel13GemmUniversalIN4cute5tupleIJiiiiEEENS1_10collective13CollectiveMmaINS1_34MainloopSm90TmaGmmaWarpSpecializedILi7ENS5_IJNS4_1CILi1EEESB_SB_EEENS1_35KernelTmaWarpSpecializedCooperativeEEENS5_IJNSA_ILi128EEESF_NSA_ILi32EEEEEENS_10tfloat32_tENS5_IJlSB_lEEESI_SJ_NS4_8TiledMMAINS4_8MMA_AtomIJNS4_4SM904GMMA30MMA_64x128x8_F32TF32TF32_SS_TNILNSN_7ScaleInE1ELSP_1EEEEEENS4_6LayoutINS5_IJNSA_ILi2EEESB_SB_EEENS5_IJSB_NSA_ILi0EEESV_EEEEENS5_IJNS4_10UnderscoreESY_SY_EEEEENS4_13SM90_TMA_LOADENS4_14ComposedLayoutINS4_7SwizzleILi3ELi4ELi3EEENS4_18smem_ptr_flag_bitsILi32EEENSS_INS5_IJNSA_ILi8EEESG_EEENS5_IJSG_SB_EEEEEEEvNS4_8identityES11_S1B_vS1C_EENS_8epilogue10collective6detail29Sm90TmaWarpSpecializedAdapterINS1F_15DefaultEpilogueISI_SJ_SJ_NS1E_6thread17LinearCombinationISI_Li1EffLNS1J_9ScaleType4KindE0ELNS_15FloatRoundStyleE2ESI_EENS1_15EpilogueDefaultEEEEEvvEEEEvNT_6ParamsE --------------------------
	.section	.nv.constant0._ZN7cutlass13device_kernelINS_4gemm6kernel13GemmUniversalIN4cute5tupleIJiiiiEEENS1_10collective13CollectiveMmaINS1_34MainloopSm90TmaGmmaWarpSpecializedILi7ENS5_IJNS4_1CILi1EEESB_SB_EEENS1_35KernelTmaWarpSpecializedCooperativeEEENS5_IJNSA_ILi128EEESF_NSA_ILi32EEEEEENS_10tfloat32_tENS5_IJlSB_lEEESI_SJ_NS4_8TiledMMAINS4_8MMA_AtomIJNS4_4SM904GMMA30MMA_64x128x8_F32TF32TF32_SS_TNILNSN_7ScaleInE1ELSP_1EEEEEENS4_6LayoutINS5_IJNSA_ILi2EEESB_SB_EEENS5_IJSB_NSA_ILi0EEESV_EEEEENS5_IJNS4_10UnderscoreESY_SY_EEEEENS4_13SM90_TMA_LOADENS4_14ComposedLayoutINS4_7SwizzleILi3ELi4ELi3EEENS4_18smem_ptr_flag_bitsILi32EEENSS_INS5_IJNSA_ILi8EEESG_EEENS5_IJSG_SB_EEEEEEEvNS4_8identityES11_S1B_vS1C_EENS_8epilogue10collective6detail29Sm90TmaWarpSpecializedAdapterINS1F_15DefaultEpilogueISI_SJ_SJ_NS1E_6thread17LinearCombinationISI_Li1EffLNS1J_9ScaleType4KindE0ELNS_15FloatRoundStyleE2ESI_EENS1_15EpilogueDefaultEEEEEvvEEEEvNT_6ParamsE,"a",@progbits
	.sectionflags	@""
	.align	4
.nv.constant0._ZN7cutlass13device_kernelINS_4gemm6kernel13GemmUniversalIN4cute5tupleIJiiiiEEENS1_10collective13CollectiveMmaINS1_34MainloopSm90TmaGmmaWarpSpecializedILi7ENS5_IJNS4_1CILi1EEESB_SB_EEENS1_35KernelTmaWarpSpecializedCooperativeEEENS5_IJNSA_ILi128EEESF_NSA_ILi32EEEEEENS_10tfloat32_tENS5_IJlSB_lEEESI_SJ_NS4_8TiledMMAINS4_8MMA_AtomIJNS4_4SM904GMMA30MMA_64x128x8_F32TF32TF32_SS_TNILNSN_7ScaleInE1ELSP_1EEEEEENS4_6LayoutINS5_IJNSA_ILi2EEESB_SB_EEENS5_IJSB_NSA_ILi0EEESV_EEEEENS5_IJNS4_10UnderscoreESY_SY_EEEEENS4_13SM90_TMA_LOADENS4_14ComposedLayoutINS4_7SwizzleILi3ELi4ELi3EEENS4_18smem_ptr_flag_bitsILi32EEENSS_INS5_IJNSA_ILi8EEESG_EEENS5_IJSG_SB_EEEEEEEvNS4_8identityES11_S1B_vS1C_EENS_8epilogue10collective6detail29Sm90TmaWarpSpecializedAdapterINS1F_15DefaultEpilogueISI_SJ_SJ_NS1E_6thread17LinearCombinationISI_Li1EffLNS1J_9ScaleType4KindE0ELNS_15FloatRoundStyleE2ESI_EENS1_15EpilogueDefaultEEEEEvvEEEEvNT_6ParamsE:
	.zero		1664


//--------------------- SYMBOLS --------------------------

	.type		.nv.reservedSmem.offset0,@object
	.size		.nv.reservedSmem.offset0,0x4
	.type		__assertfail,@function
